// auto-generated by cutlass_sweep.gemm — config: {"arch": "sm_90", "cluster_m": 2, "cluster_n": 2, "dtype": "e5m2", "stages": 0, "tile_k": 128, "tile_m": 64, "tile_n": 256}
#include "cutlass/cutlass.h"
#include "cutlass/gemm/collective/collective_builder.hpp"
#include "cutlass/gemm/device/gemm_universal_adapter.h"
#include "cutlass/gemm/kernel/gemm_universal.hpp"
#include "cutlass/epilogue/collective/collective_builder.hpp"

using ElemA = cutlass::float_e5m2_t;
using ElemB = cutlass::float_e5m2_t;
using ElemCD = cutlass::float_e5m2_t;
using Acc  = float;
using TileShape    = cute::Shape<cute::_64, cute::_256, cute::_128>;
using ClusterShape = cute::Shape<cute::_2, cute::_2, cute::_1>;

using CollectiveEpilogue = typename cutlass::epilogue::collective::CollectiveBuilder<
    cutlass::arch::Sm90, cutlass::arch::OpClassTensorOp,
    TileShape, ClusterShape,
    cutlass::epilogue::collective::EpilogueTileAuto,
    Acc, Acc,
    ElemCD, cutlass::layout::RowMajor, 128 / cutlass::sizeof_bits<ElemCD>::value,
    ElemCD, cutlass::layout::RowMajor, 128 / cutlass::sizeof_bits<ElemCD>::value,
    cutlass::epilogue::collective::EpilogueScheduleAuto
  >::CollectiveOp;

using CollectiveMainloop = typename cutlass::gemm::collective::CollectiveBuilder<
    cutlass::arch::Sm90, cutlass::arch::OpClassTensorOp,
    ElemA, cutlass::layout::RowMajor, 128 / cutlass::sizeof_bits<ElemA>::value,
    ElemB, cutlass::layout::ColumnMajor, 128 / cutlass::sizeof_bits<ElemB>::value,
    Acc,
    TileShape, ClusterShape,
    cutlass::gemm::collective::StageCountAutoCarveout<static_cast<int>(sizeof(typename CollectiveEpilogue::SharedStorage))>,
    cutlass::gemm::collective::KernelScheduleAuto
  >::CollectiveOp;

using GemmKernel = cutlass::gemm::kernel::GemmUniversal<
    cute::Shape<int,int,int,int>,
    CollectiveMainloop,
    CollectiveEpilogue
>;
using Gemm = cutlass::gemm::device::GemmUniversalAdapter<GemmKernel>;

// Force the device kernel symbol into the cubin without needing a host main.
auto* _anchor = &cutlass::device_kernel<GemmKernel>;


// ===== COMPILED SASS (sm_90a) =====

	.target	sm_90a

	.elftype	@"ET_EXEC"


//--------------------- .note.nv.tkinfo           --------------------------
	.section	.note.nv.tkinfo,"",@"SHT_NOTE"
	.sectionflags	@"SHF_NOTE_NV_TKINFO"
	.tkinfo
        /*0018*/ 	.word	0x00000002
        /*0030*/ 	.string	""
        /*0030*/ 	.string	"ptxas"
        /*0030*/ 	.string	"Cuda compilation tools, release 13.0, V13.0.88"
        /*0030*/ 	.string	"Build cuda_13.0.r13.0/compiler.36424714_0"
        /*0030*/ 	.string	"-arch sm_90a -m 64 "



//--------------------- .note.nv.cuinfo           --------------------------
	.section	.note.nv.cuinfo,"",@"SHT_NOTE"
	.sectionflags	@"SHF_NOTE_NV_CUINFO"
        /*0018*/ 	.short	0x0002
        /*001a*/ 	.short	0x005a
        /*001c*/ 	.short	0x0082
	.zero		2


//--------------------- .nv.info                  --------------------------
	.section	.nv.info,"",@"SHT_CUDA_INFO"
	.align	4


	//----- nvinfo : EIATTR_REGCOUNT
	.align		4
        /*0000*/ 	.byte	0x04, 0x2f
        /*0002*/ 	.short	(.L_12 - .L_11)
	.align		4
.L_11:
        /*0004*/ 	.word	index@(_ZN7cutlass13device_kernelINS_4gemm6kernel13GemmUniversalIN4cute5tupleIJiiiiEEENS1_10collective13CollectiveMmaINS1_37MainloopSm90TmaGmmaWarpSpecializedFP8ILi5ENS5_IJNS4_1CILi2EEESB_NSA_ILi1EEEEEENS1_32KernelTmaWarpSpecializedPingpongEEENS5_IJNSA_ILi64EEENSA_ILi256EEENSA_ILi128EEEEEENS_12float_e5m2_tENS5_IJlSC_lEEESK_SL_NS4_8TiledMMAINS4_8MMA_AtomIJNS4_4SM904GMMA31MMA_64x256x32_F32E5M2E5M2_SS_TNILNSP_7ScaleInE1ELSR_1EEEEEENS4_6LayoutINS5_IJSC_SC_SC_EEENS5_IJNSA_ILi0EEESW_SW_EEEEENS5_IJNS4_10UnderscoreESZ_SZ_EEEEENS4_23SM90_TMA_LOAD_MULTICASTENS4_14ComposedLayoutINS4_7SwizzleILi3ELi4ELi3EEENS4_18smem_ptr_flag_bitsILi8EEENSU_INS5_IJNSA_ILi8EEESI_EEENS5_IJSI_SC_EEEEEEEvNS4_8identityES12_S1C_vS1D_EENS_8epilogue10collective6detail29Sm90TmaWarpSpecializedAdapterINS1G_15DefaultEpilogueISK_SL_SL_NS1F_6thread17LinearCombinationISK_Li1EffLNS1K_9ScaleType4KindE0ELNS_15FloatRoundStyleE2ESK_EENS1_15EpilogueDefaultEEEEEvvEEEEvNT_6ParamsE)
        /*0008*/ 	.word	0x000000a8


	//----- nvinfo : EIATTR_FRAME_SIZE
	.align		4
.L_12:
        /*000c*/ 	.byte	0x04, 0x11
        /*000e*/ 	.short	(.L_14 - .L_13)
	.align		4
.L_13:
        /*0010*/ 	.word	index@(_ZN7cutlass13device_kernelINS_4gemm6kernel13GemmUniversalIN4cute5tupleIJiiiiEEENS1_10collective13CollectiveMmaINS1_37MainloopSm90TmaGmmaWarpSpecializedFP8ILi5ENS5_IJNS4_1CILi2EEESB_NSA_ILi1EEEEEENS1_32KernelTmaWarpSpecializedPingpongEEENS5_IJNSA_ILi64EEENSA_ILi256EEENSA_ILi128EEEEEENS_12float_e5m2_tENS5_IJlSC_lEEESK_SL_NS4_8TiledMMAINS4_8MMA_AtomIJNS4_4SM904GMMA31MMA_64x256x32_F32E5M2E5M2_SS_TNILNSP_7ScaleInE1ELSR_1EEEEEENS4_6LayoutINS5_IJSC_SC_SC_EEENS5_IJNSA_ILi0EEESW_SW_EEEEENS5_IJNS4_10UnderscoreESZ_SZ_EEEEENS4_23SM90_TMA_LOAD_MULTICASTENS4_14ComposedLayoutINS4_7SwizzleILi3ELi4ELi3EEENS4_18smem_ptr_flag_bitsILi8EEENSU_INS5_IJNSA_ILi8EEESI_EEENS5_IJSI_SC_EEEEEEEvNS4_8identityES12_S1C_vS1D_EENS_8epilogue10collective6detail29Sm90TmaWarpSpecializedAdapterINS1G_15DefaultEpilogueISK_SL_SL_NS1F_6thread17LinearCombinationISK_Li1EffLNS1K_9ScaleType4KindE0ELNS_15FloatRoundStyleE2ESK_EENS1_15EpilogueDefaultEEEEEvvEEEEvNT_6ParamsE)
        /*0014*/ 	.word	0x00000110


	//----- nvinfo : EIATTR_MIN_STACK_SIZE
	.align		4
.L_14:
        /*0018*/ 	.byte	0x04, 0x12
        /*001a*/ 	.short	(.L_16 - .L_15)
	.align		4
.L_15:
        /*001c*/ 	.word	index@(_ZN7cutlass13device_kernelINS_4gemm6kernel13GemmUniversalIN4cute5tupleIJiiiiEEENS1_10collective13CollectiveMmaINS1_37MainloopSm90TmaGmmaWarpSpecializedFP8ILi5ENS5_IJNS4_1CILi2EEESB_NSA_ILi1EEEEEENS1_32KernelTmaWarpSpecializedPingpongEEENS5_IJNSA_ILi64EEENSA_ILi256EEENSA_ILi128EEEEEENS_12float_e5m2_tENS5_IJlSC_lEEESK_SL_NS4_8TiledMMAINS4_8MMA_AtomIJNS4_4SM904GMMA31MMA_64x256x32_F32E5M2E5M2_SS_TNILNSP_7ScaleInE1ELSR_1EEEEEENS4_6LayoutINS5_IJSC_SC_SC_EEENS5_IJNSA_ILi0EEESW_SW_EEEEENS5_IJNS4_10UnderscoreESZ_SZ_EEEEENS4_23SM90_TMA_LOAD_MULTICASTENS4_14ComposedLayoutINS4_7SwizzleILi3ELi4ELi3EEENS4_18smem_ptr_flag_bitsILi8EEENSU_INS5_IJNSA_ILi8EEESI_EEENS5_IJSI_SC_EEEEEEEvNS4_8identityES12_S1C_vS1D_EENS_8epilogue10collective6detail29Sm90TmaWarpSpecializedAdapterINS1G_15DefaultEpilogueISK_SL_SL_NS1F_6thread17LinearCombinationISK_Li1EffLNS1K_9ScaleType4KindE0ELNS_15FloatRoundStyleE2ESK_EENS1_15EpilogueDefaultEEEEEvvEEEEvNT_6ParamsE)
        /*0020*/ 	.word	0x00000110
.L_16:


//--------------------- .nv.compat                --------------------------
	.section	.nv.compat,"",@"SHT_CUDA_COMPAT_INFO"
	.align	4
        /*0000*/ 	.byte	0x02, 0x09, 0x01, 0x00, 0x02, 0x02, 0x04, 0x00, 0x02, 0x05, 0x05, 0x00, 0x03, 0x07, 0x01, 0x01
        /*0010*/ 	.byte	0x02, 0x03, 0x01, 0x00, 0x02, 0x06, 0x01, 0x00, 0x04, 0x0b, 0x08, 0x00, 0x00, 0x00, 0x00, 0x00
        /*0020*/ 	.byte	0x00, 0x00, 0x00, 0x00


//--------------------- .nv.info._ZN7cutlass13device_kernelINS_4gemm6kernel13GemmUniversalIN4cute5tupleIJiiiiEEENS1_10collective13CollectiveMmaINS1_37MainloopSm90TmaGmmaWarpSpecializedFP8ILi5ENS5_IJNS4_1CILi2EEESB_NSA_ILi1EEEEEENS1_32KernelTmaWarpSpecializedPingpongEEENS5_IJNSA_ILi64EEENSA_ILi256EEENSA_ILi128EEEEEENS_12float_e5m2_tENS5_IJlSC_lEEESK_SL_NS4_8TiledMMAINS4_8MMA_AtomIJNS4_4SM904GMMA31MMA_64x256x32_F32E5M2E5M2_SS_TNILNSP_7ScaleInE1ELSR_1EEEEEENS4_6LayoutINS5_IJSC_SC_SC_EEENS5_IJNSA_ILi0EEESW_SW_EEEEENS5_IJNS4_10UnderscoreESZ_SZ_EEEEENS4_23SM90_TMA_LOAD_MULTICASTENS4_14ComposedLayoutINS4_7SwizzleILi3ELi4ELi3EEENS4_18smem_ptr_flag_bitsILi8EEENSU_INS5_IJNSA_ILi8EEESI_EEENS5_IJSI_SC_EEEEEEEvNS4_8identityES12_S1C_vS1D_EENS_8epilogue10collective6detail29Sm90TmaWarpSpecializedAdapterINS1G_15DefaultEpilogueISK_SL_SL_NS1F_6thread17LinearCombinationISK_Li1EffLNS1K_9ScaleType4KindE0ELNS_15FloatRoundStyleE2ESK_EENS1_15EpilogueDefaultEEEEEvvEEEEvNT_6ParamsE --------------------------
	.section	.nv.info._ZN7cutlass13device_kernelINS_4gemm6kernel13GemmUniversalIN4cute5tupleIJiiiiEEENS1_10collective13CollectiveMmaINS1_37MainloopSm90TmaGmmaWarpSpecializedFP8ILi5ENS5_IJNS4_1CILi2EEESB_NSA_ILi1EEEEEENS1_32KernelTmaWarpSpecializedPingpongEEENS5_IJNSA_ILi64EEENSA_ILi256EEENSA_ILi128EEEEEENS_12float_e5m2_tENS5_IJlSC_lEEESK_SL_NS4_8TiledMMAINS4_8MMA_AtomIJNS4_4SM904GMMA31MMA_64x256x32_F32E5M2E5M2_SS_TNILNSP_7ScaleInE1ELSR_1EEEEEENS4_6LayoutINS5_IJSC_SC_SC_EEENS5_IJNSA_ILi0EEESW_SW_EEEEENS5_IJNS4_10UnderscoreESZ_SZ_EEEEENS4_23SM90_TMA_LOAD_MULTICASTENS4_14ComposedLayoutINS4_7SwizzleILi3ELi4ELi3EEENS4_18smem_ptr_flag_bitsILi8EEENSU_INS5_IJNSA_ILi8EEESI_EEENS5_IJSI_SC_EEEEEEEvNS4_8identityES12_S1C_vS1D_EENS_8epilogue10collective6detail29Sm90TmaWarpSpecializedAdapterINS1G_15DefaultEpilogueISK_SL_SL_NS1F_6thread17LinearCombinationISK_Li1EffLNS1K_9ScaleType4KindE0ELNS_15FloatRoundStyleE2ESK_EENS1_15EpilogueDefaultEEEEEvvEEEEvNT_6ParamsE,"",@"SHT_CUDA_INFO"
	.sectionflags	@""
	.align	4


	//----- nvinfo : EIATTR_CUDA_API_VERSION
	.align		4
        /*0000*/ 	.byte	0x04, 0x37
        /*0002*/ 	.short	(.L_18 - .L_17)
.L_17:
        /*0004*/ 	.word	0x00000082


	//----- nvinfo : EIATTR_KPARAM_INFO
	.align		4
.L_18:
        /*0008*/ 	.byte	0x04, 0x17
        /*000a*/ 	.short	(.L_20 - .L_19)
.L_19:
        /*000c*/ 	.word	0x00000000
        /*0010*/ 	.short	0x0000
        /*0012*/ 	.short	0x0070
        /*0014*/ 	.byte	0x00, 0xf0, 0x01, 0x10


	//----- nvinfo : EIATTR_SPARSE_MMA_MASK
	.align		4
.L_20:
        /*0018*/ 	.byte	0x03, 0x50
        /*001a*/ 	.short	0x0000


	//----- nvinfo : EIATTR_MAXREG_COUNT
	.align		4
        /*001c*/ 	.byte	0x03, 0x1b
        /*001e*/ 	.short	0x00a8


	//----- nvinfo : EIATTR_NUM_BARRIERS
	.align		4
        /*0020*/ 	.byte	0x02, 0x4c
        /*0022*/ 	.byte	0x01
	.zero		1


	//----- nvinfo : EIATTR_ANNOTATIONS
	.align		4
        /*0024*/ 	.byte	0x04, 0x55
        /*0026*/ 	.short	(.L_22 - .L_21)


	//   ....[0]....
.L_21:
        /*0028*/ 	.word	0x00000001
        /*002c*/ 	.byte	0x30, 0x07, 0x00, 0x00, 0x01, 0x00, 0x00, 0x00, 0x30, 0x09, 0x00, 0x00, 0x01, 0x00, 0x00, 0x00
        /* <DEDUP_REMOVED lines=210> */
        /*0d5c*/ 	.byte	0x00, 0x06, 0x01, 0x00


	//----- nvinfo : EIATTR_MERCURY_ISA_VERSION
	.align		4
.L_22:
        /*0d60*/ 	.byte	0x03, 0x5f
        /*0d62*/ 	.short	0x0101


	//----- nvinfo : EIATTR_INT_WARP_WIDE_INSTR_OFFSETS
	.align		4
        /*0d64*/ 	.byte	0x04, 0x31
        /*0d66*/ 	.short	(.L_24 - .L_23)


	//   ....[0]....
.L_23:
        /*0d68*/ 	.word	0x000005b0


	//   ....[1]....
        /*0d6c*/ 	.word	0x00000630


	//   ....[2]....
        /*0d70*/ 	.word	0x00000640


	//   ....[3]....
        /*0d74*/ 	.word	0x00000650


	//   ....[4]....
        /*0d78*/ 	.word	0x000006a0


	//   ....[5]....
        /*0d7c*/ 	.word	0x000006e0


	//   ....[6]....
        /*0d80*/ 	.word	0x00000800


	//   ....[7]....
        /*0d84*/ 	.word	0x00000820


	//   ....[8]....
        /*0d88*/ 	.word	0x00005810


	//----- nvinfo : EIATTR_COOP_GROUP_MASK_REGIDS
	.align		4
.L_24:
        /*0d8c*/ 	.byte	0x04, 0x29
        /*0d8e*/ 	.short	(.L_26 - .L_25)


	//   ....[0]....
.L_25:
        /*0d90*/ 	.word	0xffffffff


	//   ....[1]....
        /*0d94*/ 	.word	0xffffffff


	//   ....[2]....
        /*0d98*/ 	.word	0xffffffff


	//   ....[3]....
        /*0d9c*/ 	.word	0xffffffff


	//   ....[4]....
        /*0da0*/ 	.word	0xffffffff


	//   ....[5]....
        /*0da4*/ 	.word	0xffffffff


	//   ....[6]....
        /*0da8*/ 	.word	0xffffffff


	//----- nvinfo : EIATTR_COOP_GROUP_INSTR_OFFSETS
	.align		4
.L_26:
        /*0dac*/ 	.byte	0x04, 0x28
        /*0dae*/ 	.short	(.L_28 - .L_27)


	//   ....[0]....
.L_27:
        /*0db0*/ 	.word	0x00000070


	//   ....[1]....
        /*0db4*/ 	.word	0x00000090


	//   ....[2]....
        /*0db8*/ 	.word	0x00000190


	//   ....[3]....
        /*0dbc*/ 	.word	0x000003d0


	//   ....[4]....
        /*0dc0*/ 	.word	0x00000410


	//   ....[5]....
        /*0dc4*/ 	.word	0x00000500


	//   ....[6]....
        /*0dc8*/ 	.word	0x000009c0


	//----- nvinfo : EIATTR_REG_RECONFIG
	.align		4
.L_28:
        /*0dcc*/ 	.byte	0x01, 0x54
	.zero		2


	//----- nvinfo : EIATTR_MBARRIER_INSTR_OFFSETS
	.align		4
        /*0dd0*/ 	.byte	0x04, 0x39
        /*0dd2*/ 	.short	(.L_30 - .L_29)


	//   ....[0]....
.L_29:
        /*0dd4*/ 	.word	0x00000310
        /*0dd8*/ 	.word	0x000000ff
        /*0ddc*/ 	.word	0x00000000
        /*0de0*/ 	.short	0x0100
        /*0de2*/ 	.byte	0x07
	.zero		1


	//   ....[1]....
        /*0de4*/ 	.word	0x00000320
        /*0de8*/ 	.word	0x000000ff
        /*0dec*/ 	.word	0x00000028
        /*0df0*/ 	.short	0x0100
        /*0df2*/ 	.byte	0x07
	.zero		1


	//   ....[2]....
        /*0df4*/ 	.word	0x00000330
        /*0df8*/ 	.word	0x000000ff
        /*0dfc*/ 	.word	0x00000008
        /*0e00*/ 	.short	0x0100
        /*0e02*/ 	.byte	0x07
	.zero		1


	//   ....[3]....
        /*0e04*/ 	.word	0x00000340
        /*0e08*/ 	.word	0x000000ff
        /*0e0c*/ 	.word	0x00000030
        /*0e10*/ 	.short	0x0100
        /*0e12*/ 	.byte	0x07
	.zero		1


	//   ....[4]....
        /*0e14*/ 	.word	0x00000350
        /*0e18*/ 	.word	0x000000ff
        /*0e1c*/ 	.word	0x00000010
        /*0e20*/ 	.short	0x0100
        /*0e22*/ 	.byte	0x07
	.zero		1


	//   ....[5]....
        /*0e24*/ 	.word	0x00000360
        /*0e28*/ 	.word	0x000000ff
        /*0e2c*/ 	.word	0x00000038
        /*0e30*/ 	.short	0x0100
        /*0e32*/ 	.byte	0x07
	.zero		1


	//   ....[6]....
        /*0e34*/ 	.word	0x00000370
        /*0e38*/ 	.word	0x000000ff
        /*0e3c*/ 	.word	0x00000018
        /*0e40*/ 	.short	0x0100
        /*0e42*/ 	.byte	0x07
	.zero		1


	//   ....[7]....
        /*0e44*/ 	.word	0x00000380
        /*0e48*/ 	.word	0x000000ff
        /*0e4c*/ 	.word	0x00000040
        /*0e50*/ 	.short	0x0100
        /*0e52*/ 	.byte	0x07
	.zero		1


	//   ....[8]....
        /*0e54*/ 	.word	0x00000390
        /*0e58*/ 	.word	0x000000ff
        /*0e5c*/ 	.word	0x00000020
        /*0e60*/ 	.short	0x0100
        /*0e62*/ 	.byte	0x07
	.zero		1


	//   ....[9]....
        /*0e64*/ 	.word	0x000003a0
        /*0e68*/ 	.word	0x000000ff
        /*0e6c*/ 	.word	0x00000048
        /*0e70*/ 	.short	0x0100
        /*0e72*/ 	.byte	0x07
	.zero		1


	//   ....[10]....
        /*0e74*/ 	.word	0x00000860
        /*0e78*/ 	.word	0x000000ff
        /*0e7c*/ 	.word	0x00000080
        /*0e80*/ 	.short	0x0100
        /*0e82*/ 	.byte	0x07
	.zero		1


	//   ....[11]....
        /*0e84*/ 	.word	0x00000900
        /*0e88*/ 	.word	0x000000ff
        /*0e8c*/ 	.word	0x00000088
        /*0e90*/ 	.short	0x0100
        /*0e92*/ 	.byte	0x07
	.zero		1


	//   ....[12]....
        /*0e94*/ 	.word	0x00000940
        /*0e98*/ 	.word	0x000000ff
        /*0e9c*/ 	.word	0x00000060
        /*0ea0*/ 	.short	0x0100
        /*0ea2*/ 	.byte	0x0a
	.zero		1


	//   ....[13]....
        /*0ea4*/ 	.word	0x00000950
        /*0ea8*/ 	.word	0x000000ff
        /*0eac*/ 	.word	0x00000068
        /*0eb0*/ 	.short	0x0100
        /*0eb2*/ 	.byte	0x0a
	.zero		1


	//   ....[14]....
        /*0eb4*/ 	.word	0x00000960
        /*0eb8*/ 	.word	0x000000ff
        /*0ebc*/ 	.word	0x00000070
        /*0ec0*/ 	.short	0x0100
        /*0ec2*/ 	.byte	0x0a
	.zero		1


	//   ....[15]....
        /*0ec4*/ 	.word	0x00000970
        /*0ec8*/ 	.word	0x000000ff
        /*0ecc*/ 	.word	0x00000078
        /*0ed0*/ 	.short	0x0100
        /*0ed2*/ 	.byte	0x0a
	.zero		1


	//   ....[16]....
        /*0ed4*/ 	.word	0x00001840
        /*0ed8*/ 	.word	0x000000ff
        /*0edc*/ 	.word	0xfffffff8
        /*0ee0*/ 	.short	0x010a
        /*0ee2*/ 	.byte	0x12
	.zero		1


	//   ....[17]....
        /*0ee4*/ 	.word	0x00002210
        /*0ee8*/ 	.word	0x000000ff
        /*0eec*/ 	.word	0x00000000
        /*0ef0*/ 	.short	0x010a
        /*0ef2*/ 	.byte	0x06
	.zero		1


	//   ....[18]....
        /*0ef4*/ 	.word	0x00002250
        /*0ef8*/ 	.word	0x000000ff
        /*0efc*/ 	.word	0x00000000
        /*0f00*/ 	.short	0x010a
        /*0f02*/ 	.byte	0x06
	.zero		1


	//   ....[19]....
        /*0f04*/ 	.word	0x000034f0
        /*0f08*/ 	.word	0x000000ff
        /*0f0c*/ 	.word	0x00000000
        /*0f10*/ 	.short	0x010a
        /*0f12*/ 	.byte	0x09
	.zero		1


	//   ....[20]....
        /*0f14*/ 	.word	0x00003530
        /*0f18*/ 	.word	0x000000ff
        /*0f1c*/ 	.word	0x00000000
        /*0f20*/ 	.short	0x010a
        /*0f22*/ 	.byte	0x09
	.zero		1


	//   ....[21]....
        /*0f24*/ 	.word	0x000046a0
        /*0f28*/ 	.word	0x000000e5
        /*0f2c*/ 	.word	0x00000000
        /*0f30*/ 	.short	0x0101
        /*0f32*/ 	.byte	0x3f
	.zero		1


	//   ....[22]....
        /*0f34*/ 	.word	0x00005720
        /*0f38*/ 	.word	0x000000e5
        /*0f3c*/ 	.word	0x00000000
        /*0f40*/ 	.short	0x0101
        /*0f42*/ 	.byte	0x1c
	.zero		1


	//   ....[23]....
        /*0f44*/ 	.word	0x000058d0
        /*0f48*/ 	.word	0x00000018
        /*0f4c*/ 	.word	0x00000000
        /*0f50*/ 	.short	0x0101
        /*0f52*/ 	.byte	0x3f
	.zero		1


	//   ....[24]....
        /*0f54*/ 	.word	0x00005990
        /*0f58*/ 	.word	0x000000ff
        /*0f5c*/ 	.word	0x00000008
        /*0f60*/ 	.short	0x010a
        /*0f62*/ 	.byte	0x12
	.zero		1


	//   ....[25]....
        /*0f64*/ 	.word	0x0000eb60
        /*0f68*/ 	.word	0x00000003
        /*0f6c*/ 	.word	0x00000000
        /*0f70*/ 	.short	0x0101
        /*0f72*/ 	.byte	0x1c
	.zero		1


	//   ....[26]....
        /*0f74*/ 	.word	0x0000f680
        /*0f78*/ 	.word	0x0000000b
        /*0f7c*/ 	.word	0x00000028
        /*0f80*/ 	.short	0x010a
        /*0f82*/ 	.byte	0x3f
	.zero		1


	//   ....[27]....
        /*0f84*/ 	.word	0x0000fa70
        /*0f88*/ 	.word	0x00000004
        /*0f8c*/ 	.word	0x00000088
        /*0f90*/ 	.short	0x0101
        /*0f92*/ 	.byte	0x3f
	.zero		1


	//   ....[28]....
        /*0f94*/ 	.word	0x00010260
        /*0f98*/ 	.word	0x00000007
        /*0f9c*/ 	.word	0x00000000
        /*0fa0*/ 	.short	0x010a
        /*0fa2*/ 	.byte	0x3f
	.zero		1


	//   ....[29]....
        /*0fa4*/ 	.word	0x000102e0
        /*0fa8*/ 	.word	0x00000009
        /*0fac*/ 	.word	0x00000000
        /*0fb0*/ 	.short	0x010a
        /*0fb2*/ 	.byte	0x3f
	.zero		1


	//   ....[30]....
        /*0fb4*/ 	.word	0x00010370
        /*0fb8*/ 	.word	0x00000006
        /*0fbc*/ 	.word	0x00000000
        /*0fc0*/ 	.short	0x010a
        /*0fc2*/ 	.byte	0x3f
	.zero		1


	//   ....[31]....
        /*0fc4*/ 	.word	0x00010400
        /*0fc8*/ 	.word	0x00000009
        /*0fcc*/ 	.word	0x00000000
        /*0fd0*/ 	.short	0x010a
        /*0fd2*/ 	.byte	0x3f
	.zero		1


	//   ....[32]....
        /*0fd4*/ 	.word	0x00010490
        /*0fd8*/ 	.word	0x00000003
        /*0fdc*/ 	.word	0x00000000
        /*0fe0*/ 	.short	0x010a
        /*0fe2*/ 	.byte	0x3f
	.zero		1


	//   ....[33]....
        /*0fe4*/ 	.word	0x00010500
        /*0fe8*/ 	.word	0x00000003
        /*0fec*/ 	.word	0xfffffff8
        /*0ff0*/ 	.short	0x010a
        /*0ff2*/ 	.byte	0x3f
	.zero		1


	//   ....[34]....
        /*0ff4*/ 	.word	0x00010560
        /*0ff8*/ 	.word	0x00000003
        /*0ffc*/ 	.word	0x00000000
        /*1000*/ 	.short	0x010a
        /*1002*/ 	.byte	0x3f
	.zero		1


	//   ....[35]....
        /*1004*/ 	.word	0x000105d0
        /*1008*/ 	.word	0x00000000
        /*100c*/ 	.word	0x00000000
        /*1010*/ 	.short	0x010a
        /*1012*/ 	.byte	0x3f
	.zero		1


	//   ....[36]....
        /*1014*/ 	.word	0x00010640
        /*1018*/ 	.word	0x00000019
        /*101c*/ 	.word	0x00000008
        /*1020*/ 	.short	0x010a
        /*1022*/ 	.byte	0x3f
	.zero		1


	//   ....[37]....
        /*1024*/ 	.word	0x00010710
        /*1028*/ 	.word	0x0000000b
        /*102c*/ 	.word	0x00000028
        /*1030*/ 	.short	0x010a
        /*1032*/ 	.byte	0x3f
	.zero		1


	//   ....[38]....
        /*1034*/ 	.word	0x000107f0
        /*1038*/ 	.word	0x00000007
        /*103c*/ 	.word	0x00000000
        /*1040*/ 	.short	0x010a
        /*1042*/ 	.byte	0x3f
	.zero		1


	//   ....[39]....
        /*1044*/ 	.word	0x00010840
        /*1048*/ 	.word	0x00000009
        /*104c*/ 	.word	0x00000000
        /*1050*/ 	.short	0x010a
        /*1052*/ 	.byte	0x3f
	.zero		1


	//   ....[40]....
        /*1054*/ 	.word	0x00010890
        /*1058*/ 	.word	0x00000006
        /*105c*/ 	.word	0x00000000
        /*1060*/ 	.short	0x010a
        /*1062*/ 	.byte	0x3f
	.zero		1


	//   ....[41]....
        /*1064*/ 	.word	0x000108e0
        /*1068*/ 	.word	0x00000009
        /*106c*/ 	.word	0x00000000
        /*1070*/ 	.short	0x010a
        /*1072*/ 	.byte	0x3f
	.zero		1


	//----- nvinfo : EIATTR_NUM_MBARRIERS
	.align		4
.L_30:
        /*1074*/ 	.byte	0x03, 0x38
        /*1076*/ 	.short	0x0010


	//----- nvinfo : EIATTR_EXIT_INSTR_OFFSETS
	.align		4
        /*1078*/ 	.byte	0x04, 0x1c
        /*107a*/ 	.short	(.L_32 - .L_31)


	//   ....[0]....
.L_31:
        /*107c*/ 	.word	0x00001550


	//   ....[1]....
        /*1080*/ 	.word	0x000015b0


	//   ....[2]....
        /*1084*/ 	.word	0x0000f270


	//   ....[3]....
        /*1088*/ 	.word	0x0000f2a0


	//   ....[4]....
        /*108c*/ 	.word	0x000104e0


	//----- nvinfo : EIATTR_MAX_THREADS
	.align		4
.L_32:
        /*1090*/ 	.byte	0x04, 0x05
        /*1092*/ 	.short	(.L_34 - .L_33)
.L_33:
        /*1094*/ 	.word	0x00000180
        /*1098*/ 	.word	0x00000001
        /*109c*/ 	.word	0x00000001


	//----- nvinfo : EIATTR_CRS_STACK_SIZE
	.align		4
.L_34:
        /*10a0*/ 	.byte	0x04, 0x1e
        /*10a2*/ 	.short	(.L_36 - .L_35)
.L_35:
        /*10a4*/ 	.word	0x00000000


	//----- nvinfo : EIATTR_CBANK_PARAM_SIZE
	.align		4
.L_36:
        /*10a8*/ 	.byte	0x03, 0x19
        /*10aa*/ 	.short	0x0470


	//----- nvinfo : EIATTR_PARAM_CBANK
	.align		4
        /*10ac*/ 	.byte	0x04, 0x0a
        /*10ae*/ 	.short	(.L_38 - .L_37)
	.align		4
.L_37:
        /*10b0*/ 	.word	index@(.nv.constant0._ZN7cutlass13device_kernelINS_4gemm6kernel13GemmUniversalIN4cute5tupleIJiiiiEEENS1_10collective13CollectiveMmaINS1_37MainloopSm90TmaGmmaWarpSpecializedFP8ILi5ENS5_IJNS4_1CILi2EEESB_NSA_ILi1EEEEEENS1_32KernelTmaWarpSpecializedPingpongEEENS5_IJNSA_ILi64EEENSA_ILi256EEENSA_ILi128EEEEEENS_12float_e5m2_tENS5_IJlSC_lEEESK_SL_NS4_8TiledMMAINS4_8MMA_AtomIJNS4_4SM904GMMA31MMA_64x256x32_F32E5M2E5M2_SS_TNILNSP_7ScaleInE1ELSR_1EEEEEENS4_6LayoutINS5_IJSC_SC_SC_EEENS5_IJNSA_ILi0EEESW_SW_EEEEENS5_IJNS4_10UnderscoreESZ_SZ_EEEEENS4_23SM90_TMA_LOAD_MULTICASTENS4_14ComposedLayoutINS4_7SwizzleILi3ELi4ELi3EEENS4_18smem_ptr_flag_bitsILi8EEENSU_INS5_IJNSA_ILi8EEESI_EEENS5_IJSI_SC_EEEEEEEvNS4_8identityES12_S1C_vS1D_EENS_8epilogue10collective6detail29Sm90TmaWarpSpecializedAdapterINS1G_15DefaultEpilogueISK_SL_SL_NS1F_6thread17LinearCombinationISK_Li1EffLNS1K_9ScaleType4KindE0ELNS_15FloatRoundStyleE2ESK_EENS1_15EpilogueDefaultEEEEEvvEEEEvNT_6ParamsE)
        /*10b4*/ 	.short	0x0210
        /*10b6*/ 	.short	0x0470


	//----- nvinfo : EIATTR_SW_WAR
	.align		4
.L_38:
        /*10b8*/ 	.byte	0x04, 0x36
        /*10ba*/ 	.short	(.L_40 - .L_39)
.L_39:
        /*10bc*/ 	.word	0x00000008
.L_40:


//--------------------- .nv.callgraph             --------------------------
	.section	.nv.callgraph,"",@"SHT_CUDA_CALLGRAPH"
	.align	4
	.sectionentsize	8
	.align		4
        /*0000*/ 	.word	0x00000000
	.align		4
        /*0004*/ 	.word	0xffffffff
	.align		4
        /*0008*/ 	.word	0x00000000
	.align		4
        /*000c*/ 	.word	0xfffffffe
	.align		4
        /*0010*/ 	.word	0x00000000
	.align		4
        /*0014*/ 	.word	0xfffffffd
	.align		4
        /*0018*/ 	.word	0x00000000
	.align		4
        /*001c*/ 	.word	0xfffffffc


//--------------------- .nv.constant4             --------------------------
	.section	.nv.constant4,"a",@progbits
	.align	8
	.align		8
.nv.constant4:
        /*0000*/ 	.dword	_ZN39_INTERNAL_ee8c5171_4_k_cu_1ccc596d_48844cuda3std3__45__cpo5beginE
	.align		8
        /*0008*/ 	.dword	_ZN39_INTERNAL_ee8c5171_4_k_cu_1ccc596d_48844cuda3std3__45__cpo3endE
	.align		8
        /*0010*/ 	.dword	_ZN39_INTERNAL_ee8c5171_4_k_cu_1ccc596d_48844cuda3std3__45__cpo6cbeginE
	.align		8
        /*0018*/ 	.dword	_ZN39_INTERNAL_ee8c5171_4_k_cu_1ccc596d_48844cuda3std3__45__cpo4cendE
	.align		8
        /*0020*/ 	.dword	_ZN39_INTERNAL_ee8c5171_4_k_cu_1ccc596d_48844cuda3std3__441_GLOBAL__N__ee8c5171_4_k_cu_1ccc596d_48846ignoreE
	.align		8
        /*0028*/ 	.dword	_ZN39_INTERNAL_ee8c5171_4_k_cu_1ccc596d_48844cuda3std3__419piecewise_constructE
	.align		8
        /*0030*/ 	.dword	_ZN39_INTERNAL_ee8c5171_4_k_cu_1ccc596d_48844cuda3std3__48in_placeE
	.align		8
        /*0038*/ 	.dword	_ZN39_INTERNAL_ee8c5171_4_k_cu_1ccc596d_48844cuda3std6ranges3__45__cpo4swapE
	.align		8
        /*0040*/ 	.dword	_ZN39_INTERNAL_ee8c5171_4_k_cu_1ccc596d_48844cuda3std6ranges3__45__cpo9iter_moveE
	.align		8
        /*0048*/ 	.dword	_ZN39_INTERNAL_ee8c5171_4_k_cu_1ccc596d_48844cute7productE
	.align		8
        /*0050*/ 	.dword	_ZN39_INTERNAL_ee8c5171_4_k_cu_1ccc596d_48844cute1_E


//--------------------- .text._ZN7cutlass13device_kernelINS_4gemm6kernel13GemmUniversalIN4cute5tupleIJiiiiEEENS1_10collective13CollectiveMmaINS1_37MainloopSm90TmaGmmaWarpSpecializedFP8ILi5ENS5_IJNS4_1CILi2EEESB_NSA_ILi1EEEEEENS1_32KernelTmaWarpSpecializedPingpongEEENS5_IJNSA_ILi64EEENSA_ILi256EEENSA_ILi128EEEEEENS_12float_e5m2_tENS5_IJlSC_lEEESK_SL_NS4_8TiledMMAINS4_8MMA_AtomIJNS4_4SM904GMMA31MMA_64x256x32_F32E5M2E5M2_SS_TNILNSP_7ScaleInE1ELSR_1EEEEEENS4_6LayoutINS5_IJSC_SC_SC_EEENS5_IJNSA_ILi0EEESW_SW_EEEEENS5_IJNS4_10UnderscoreESZ_SZ_EEEEENS4_23SM90_TMA_LOAD_MULTICASTENS4_14ComposedLayoutINS4_7SwizzleILi3ELi4ELi3EEENS4_18smem_ptr_flag_bitsILi8EEENSU_INS5_IJNSA_ILi8EEESI_EEENS5_IJSI_SC_EEEEEEEvNS4_8identityES12_S1C_vS1D_EENS_8epilogue10collective6detail29Sm90TmaWarpSpecializedAdapterINS1G_15DefaultEpilogueISK_SL_SL_NS1F_6thread17LinearCombinationISK_Li1EffLNS1K_9ScaleType4KindE0ELNS_15FloatRoundStyleE2ESK_EENS1_15EpilogueDefaultEEEEEvvEEEEvNT_6ParamsE --------------------------
	.section	.text._ZN7cutlass13device_kernelINS_4gemm6kernel13GemmUniversalIN4cute5tupleIJiiiiEEENS1_10collective13CollectiveMmaINS1_37MainloopSm90TmaGmmaWarpSpecializedFP8ILi5ENS5_IJNS4_1CILi2EEESB_NSA_ILi1EEEEEENS1_32KernelTmaWarpSpecializedPingpongEEENS5_IJNSA_ILi64EEENSA_ILi256EEENSA_ILi128EEEEEENS_12float_e5m2_tENS5_IJlSC_lEEESK_SL_NS4_8TiledMMAINS4_8MMA_AtomIJNS4_4SM904GMMA31MMA_64x256x32_F32E5M2E5M2_SS_TNILNSP_7ScaleInE1ELSR_1EEEEEENS4_6LayoutINS5_IJSC_SC_SC_EEENS5_IJNSA_ILi0EEESW_SW_EEEEENS5_IJNS4_10UnderscoreESZ_SZ_EEEEENS4_23SM90_TMA_LOAD_MULTICASTENS4_14ComposedLayoutINS4_7SwizzleILi3ELi4ELi3EEENS4_18smem_ptr_flag_bitsILi8EEENSU_INS5_IJNSA_ILi8EEESI_EEENS5_IJSI_SC_EEEEEEEvNS4_8identityES12_S1C_vS1D_EENS_8epilogue10collective6detail29Sm90TmaWarpSpecializedAdapterINS1G_15DefaultEpilogueISK_SL_SL_NS1F_6thread17LinearCombinationISK_Li1EffLNS1K_9ScaleType4KindE0ELNS_15FloatRoundStyleE2ESK_EENS1_15EpilogueDefaultEEEEEvvEEEEvNT_6ParamsE,"ax",@progbits
	.align	128
.text._ZN7cutlass13device_kernelINS_4gemm6kernel13GemmUniversalIN4cute5tupleIJiiiiEEENS1_10collective13CollectiveMmaINS1_37MainloopSm90TmaGmmaWarpSpecializedFP8ILi5ENS5_IJNS4_1CILi2EEESB_NSA_ILi1EEEEEENS1_32KernelTmaWarpSpecializedPingpongEEENS5_IJNSA_ILi64EEENSA_ILi256EEENSA_ILi128EEEEEENS_12float_e5m2_tENS5_IJlSC_lEEESK_SL_NS4_8TiledMMAINS4_8MMA_AtomIJNS4_4SM904GMMA31MMA_64x256x32_F32E5M2E5M2_SS_TNILNSP_7ScaleInE1ELSR_1EEEEEENS4_6LayoutINS5_IJSC_SC_SC_EEENS5_IJNSA_ILi0EEESW_SW_EEEEENS5_IJNS4_10UnderscoreESZ_SZ_EEEEENS4_23SM90_TMA_LOAD_MULTICASTENS4_14ComposedLayoutINS4_7SwizzleILi3ELi4ELi3EEENS4_18smem_ptr_flag_bitsILi8EEENSU_INS5_IJNSA_ILi8EEESI_EEENS5_IJSI_SC_EEEEEEEvNS4_8identityES12_S1C_vS1D_EENS_8epilogue10collective6detail29Sm90TmaWarpSpecializedAdapterINS1G_15DefaultEpilogueISK_SL_SL_NS1F_6thread17LinearCombinationISK_Li1EffLNS1K_9ScaleType4KindE0ELNS_15FloatRoundStyleE2ESK_EENS1_15EpilogueDefaultEEEEEvvEEEEvNT_6ParamsE:
        .type           _ZN7cutlass13device_kernelINS_4gemm6kernel13GemmUniversalIN4cute5tupleIJiiiiEEENS1_10collective13CollectiveMmaINS1_37MainloopSm90TmaGmmaWarpSpecializedFP8ILi5ENS5_IJNS4_1CILi2EEESB_NSA_ILi1EEEEEENS1_32KernelTmaWarpSpecializedPingpongEEENS5_IJNSA_ILi64EEENSA_ILi256EEENSA_ILi128EEEEEENS_12float_e5m2_tENS5_IJlSC_lEEESK_SL_NS4_8TiledMMAINS4_8MMA_AtomIJNS4_4SM904GMMA31MMA_64x256x32_F32E5M2E5M2_SS_TNILNSP_7ScaleInE1ELSR_1EEEEEENS4_6LayoutINS5_IJSC_SC_SC_EEENS5_IJNSA_ILi0EEESW_SW_EEEEENS5_IJNS4_10UnderscoreESZ_SZ_EEEEENS4_23SM90_TMA_LOAD_MULTICASTENS4_14ComposedLayoutINS4_7SwizzleILi3ELi4ELi3EEENS4_18smem_ptr_flag_bitsILi8EEENSU_INS5_IJNSA_ILi8EEESI_EEENS5_IJSI_SC_EEEEEEEvNS4_8identityES12_S1C_vS1D_EENS_8epilogue10collective6detail29Sm90TmaWarpSpecializedAdapterINS1G_15DefaultEpilogueISK_SL_SL_NS1F_6thread17LinearCombinationISK_Li1EffLNS1K_9ScaleType4KindE0ELNS_15FloatRoundStyleE2ESK_EENS1_15EpilogueDefaultEEEEEvvEEEEvNT_6ParamsE,@function
        .size           _ZN7cutlass13device_kernelINS_4gemm6kernel13GemmUniversalIN4cute5tupleIJiiiiEEENS1_10collective13CollectiveMmaINS1_37MainloopSm90TmaGmmaWarpSpecializedFP8ILi5ENS5_IJNS4_1CILi2EEESB_NSA_ILi1EEEEEENS1_32KernelTmaWarpSpecializedPingpongEEENS5_IJNSA_ILi64EEENSA_ILi256EEENSA_ILi128EEEEEENS_12float_e5m2_tENS5_IJlSC_lEEESK_SL_NS4_8TiledMMAINS4_8MMA_AtomIJNS4_4SM904GMMA31MMA_64x256x32_F32E5M2E5M2_SS_TNILNSP_7ScaleInE1ELSR_1EEEEEENS4_6LayoutINS5_IJSC_SC_SC_EEENS5_IJNSA_ILi0EEESW_SW_EEEEENS5_IJNS4_10UnderscoreESZ_SZ_EEEEENS4_23SM90_TMA_LOAD_MULTICASTENS4_14ComposedLayoutINS4_7SwizzleILi3ELi4ELi3EEENS4_18smem_ptr_flag_bitsILi8EEENSU_INS5_IJNSA_ILi8EEESI_EEENS5_IJSI_SC_EEEEEEEvNS4_8identityES12_S1C_vS1D_EENS_8epilogue10collective6detail29Sm90TmaWarpSpecializedAdapterINS1G_15DefaultEpilogueISK_SL_SL_NS1F_6thread17LinearCombinationISK_Li1EffLNS1K_9ScaleType4KindE0ELNS_15FloatRoundStyleE2ESK_EENS1_15EpilogueDefaultEEEEEvvEEEEvNT_6ParamsE,(.L_x_338 - _ZN7cutlass13device_kernelINS_4gemm6kernel13GemmUniversalIN4cute5tupleIJiiiiEEENS1_10collective13CollectiveMmaINS1_37MainloopSm90TmaGmmaWarpSpecializedFP8ILi5ENS5_IJNS4_1CILi2EEESB_NSA_ILi1EEEEEENS1_32KernelTmaWarpSpecializedPingpongEEENS5_IJNSA_ILi64EEENSA_ILi256EEENSA_ILi128EEEEEENS_12float_e5m2_tENS5_IJlSC_lEEESK_SL_NS4_8TiledMMAINS4_8MMA_AtomIJNS4_4SM904GMMA31MMA_64x256x32_F32E5M2E5M2_SS_TNILNSP_7ScaleInE1ELSR_1EEEEEENS4_6LayoutINS5_IJSC_SC_SC_EEENS5_IJNSA_ILi0EEESW_SW_EEEEENS5_IJNS4_10UnderscoreESZ_SZ_EEEEENS4_23SM90_TMA_LOAD_MULTICASTENS4_14ComposedLayoutINS4_7SwizzleILi3ELi4ELi3EEENS4_18smem_ptr_flag_bitsILi8EEENSU_INS5_IJNSA_ILi8EEESI_EEENS5_IJSI_SC_EEEEEEEvNS4_8identityES12_S1C_vS1D_EENS_8epilogue10collective6detail29Sm90TmaWarpSpecializedAdapterINS1G_15DefaultEpilogueISK_SL_SL_NS1F_6thread17LinearCombinationISK_Li1EffLNS1K_9ScaleType4KindE0ELNS_15FloatRoundStyleE2ESK_EENS1_15EpilogueDefaultEEEEEvvEEEEvNT_6ParamsE)
        .other          _ZN7cutlass13device_kernelINS_4gemm6kernel13GemmUniversalIN4cute5tupleIJiiiiEEENS1_10collective13CollectiveMmaINS1_37MainloopSm90TmaGmmaWarpSpecializedFP8ILi5ENS5_IJNS4_1CILi2EEESB_NSA_ILi1EEEEEENS1_32KernelTmaWarpSpecializedPingpongEEENS5_IJNSA_ILi64EEENSA_ILi256EEENSA_ILi128EEEEEENS_12float_e5m2_tENS5_IJlSC_lEEESK_SL_NS4_8TiledMMAINS4_8MMA_AtomIJNS4_4SM904GMMA31MMA_64x256x32_F32E5M2E5M2_SS_TNILNSP_7ScaleInE1ELSR_1EEEEEENS4_6LayoutINS5_IJSC_SC_SC_EEENS5_IJNSA_ILi0EEESW_SW_EEEEENS5_IJNS4_10UnderscoreESZ_SZ_EEEEENS4_23SM90_TMA_LOAD_MULTICASTENS4_14ComposedLayoutINS4_7SwizzleILi3ELi4ELi3EEENS4_18smem_ptr_flag_bitsILi8EEENSU_INS5_IJNSA_ILi8EEESI_EEENS5_IJSI_SC_EEEEEEEvNS4_8identityES12_S1C_vS1D_EENS_8epilogue10collective6detail29Sm90TmaWarpSpecializedAdapterINS1G_15DefaultEpilogueISK_SL_SL_NS1F_6thread17LinearCombinationISK_Li1EffLNS1K_9ScaleType4KindE0ELNS_15FloatRoundStyleE2ESK_EENS1_15EpilogueDefaultEEEEEvvEEEEvNT_6ParamsE,@"STO_CUDA_ENTRY STV_DEFAULT"
_ZN7cutlass13device_kernelINS_4gemm6kernel13GemmUniversalIN4cute5tupleIJiiiiEEENS1_10collective13CollectiveMmaINS1_37MainloopSm90TmaGmmaWarpSpecializedFP8ILi5ENS5_IJNS4_1CILi2EEESB_NSA_ILi1EEEEEENS1_32KernelTmaWarpSpecializedPingpongEEENS5_IJNSA_ILi64EEENSA_ILi256EEENSA_ILi128EEEEEENS_12float_e5m2_tENS5_IJlSC_lEEESK_SL_NS4_8TiledMMAINS4_8MMA_AtomIJNS4_4SM904GMMA31MMA_64x256x32_F32E5M2E5M2_SS_TNILNSP_7ScaleInE1ELSR_1EEEEEENS4_6LayoutINS5_IJSC_SC_SC_EEENS5_IJNSA_ILi0EEESW_SW_EEEEENS5_IJNS4_10UnderscoreESZ_SZ_EEEEENS4_23SM90_TMA_LOAD_MULTICASTENS4_14ComposedLayoutINS4_7SwizzleILi3ELi4ELi3EEENS4_18smem_ptr_flag_bitsILi8EEENSU_INS5_IJNSA_ILi8EEESI_EEENS5_IJSI_SC_EEEEEEEvNS4_8identityES12_S1C_vS1D_EENS_8epilogue10collective6detail29Sm90TmaWarpSpecializedAdapterINS1G_15DefaultEpilogueISK_SL_SL_NS1F_6thread17LinearCombinationISK_Li1EffLNS1K_9ScaleType4KindE0ELNS_15FloatRoundStyleE2ESK_EENS1_15EpilogueDefaultEEEEEvvEEEEvNT_6ParamsE:
[----:B------:R-:W0:Y:S02]  /*0000*/  LDC R1, c[0x0][0x28] ;  /* 0x00000a00ff017b82 */ /* 0x000e240000000800 */
[----:B0-----:R-:W-:Y:S01]  /*0010*/  VIADD R1, R1, 0xfffffef0 ;  /* 0xfffffef001017836 */ /* 0x001fe20000000000 */
[----:B------:R-:W0:Y:S01]  /*0020*/  S2R R3, SR_TID.X ;  /* 0x0000000000037919 */ /* 0x000e220000002100 */
[----:B------:R-:W-:Y:S01]  /*0030*/  ELECT P0, URZ, PT ;  /* 0x00000000003f782f */ /* 0x000fe20003800000 */
[----:B------:R-:W-:Y:S01]  /*0040*/  BSSY B0, `(.L_x_0) ;  /* 0x0000014000007945 */ /* 0x000fe20003800000 */
[--C-:B0-----:R-:W-:Y:S02]  /*0050*/  SHF.R.U32.HI R0, RZ, 0x5, R3.reuse ;  /* 0x00000005ff007819 */ /* 0x101fe40000011603 */
[----:B------:R-:W-:-:S03]  /*0060*/  SHF.R.U32.HI R5, RZ, 0x7, R3 ;  /* 0x00000007ff057819 */ /* 0x000fc60000011603 */
[----:B------:R-:W0:Y:S02]  /*0070*/  SHFL.IDX PT, R2, R0, RZ, 0x1f ;  /* 0x00001fff00027589 */ /* 0x000e2400000e0000 */
[----:B0-----:R-:W-:Y:S02]  /*0080*/  R2UR UR6, R2 ;  /* 0x00000000020672ca */ /* 0x001fe400000e0000 */
[----:B------:R0:W1:Y:S11]  /*0090*/  SHFL.IDX PT, R2, R5, RZ, 0x1f ;  /* 0x00001fff05027589 */ /* 0x00007600000e0000 */
[----:B------:R-:W-:-:S02]  /*00a0*/  USHF.R.S32.HI UR4, URZ, 0x1f, UR6 ;  /* 0x0000001f3f047899 */ /* 0x000fc40008011406 */
[----:B------:R-:W-:Y:S02]  /*00b0*/  ISETP.NE.OR P0, PT, RZ, UR6, !P0 ;  /* 0x00000006ff007c0c */ /* 0x000fe4000c705670 */
[----:B------:R-:W-:-:S04]  /*00c0*/  ULEA.HI UR4, UR4, UR6, URZ, 0x2 ;  /* 0x0000000604047291 */ /* 0x000fc8000f8f103f */
[----:B------:R-:W-:-:S04]  /*00d0*/  ULOP3.LUT UR4, UR4, 0xfffffffc, URZ, 0xc0, !UPT ;  /* 0xfffffffc04047892 */ /* 0x000fc8000f8ec03f */
[----:B------:R-:W-:-:S03]  /*00e0*/  UIADD3 UR6, UR6, -UR4, URZ ;  /* 0x8000000406067290 */ /* 0x000fc6000fffe03f */
[----:B01----:R-:W-:Y:S09]  /*00f0*/  @P0 BRA `(.L_x_1) ;  /* 0x0000000000200947 */ /* 0x003ff20003800000 */
[----:B------:R-:W-:Y:S02]  /*0100*/  ULDC.64 UR4, c[0x0][0x198] ;  /* 0x0000660000047ab9 */ /* 0x000fe40000000a00 */
[----:B------:R-:W-:Y:S02]  /*0110*/  UIADD3 UR8, UP0, UR4, 0xf0, URZ ;  /* 0x000000f004087890 */ /* 0x000fe4000ff1e03f */
[----:B------:R-:W-:Y:S02]  /*0120*/  UIADD3 UR4, UP1, UR4, 0x1f0, URZ ;  /* 0x000001f004047890 */ /* 0x000fe4000ff3e03f */
[----:B------:R-:W-:Y:S02]  /*0130*/  UIADD3.X UR9, URZ, UR5, URZ, UP0, !UPT ;  /* 0x000000053f097290 */ /* 0x000fe400087fe43f */
[----:B------:R-:W-:-:S07]  /*0140*/  UIADD3.X UR5, URZ, UR5, URZ, UP1, !UPT ;  /* 0x000000053f057290 */ /* 0x000fce0008ffe43f */
[----:B------:R0:W-:Y:S02]  /*0150*/  UTMACCTL.PF [UR8] ;  /* 0x00000000080079b9 */ /* 0x0001e40008040000 */
[----:B------:R0:W-:Y:S02]  /*0160*/  UTMACCTL.PF [UR4] ;  /* 0x00000000040079b9 */ /* 0x0001e40008040000 */
[----:B0-----:R-:W-:Y:S01]  /*0170*/  NOP ;  /* 0x0000000000007918 */ /* 0x001fe20000000000 */
.L_x_1:
[----:B------:R-:W-:Y:S05]  /*0180*/  BSYNC B0 ;  /* 0x0000000000007941 */ /* 0x000fea0003800000 */
.L_x_0:
[----:B------:R-:W0:Y:S01]  /*0190*/  SHFL.IDX PT, R6, R0, RZ, 0x1f ;  /* 0x00001fff00067589 */ /* 0x000e2200000e0000 */
[----:B------:R-:W-:Y:S01]  /*01a0*/  R2UR UR13, R2 ;  /* 0x00000000020d72ca */ /* 0x000fe200000e0000 */
[----:B------:R-:W-:-:S04]  /*01b0*/  UISETP.NE.AND UP0, UPT, UR6, 0x3, UPT ;  /* 0x000000030600788c */ /* 0x000fc8000bf05270 */
[----:B------:R-:W-:-:S08]  /*01c0*/  UISETP.EQ.OR UP0, UPT, UR6, URZ, !UP0 ;  /* 0x0000003f0600728c */ /* 0x000fd0000c702670 */
[----:B------:R-:W-:Y:S02]  /*01d0*/  UIADD3 UR12, UR13, -0x1, URZ ;  /* 0xffffffff0d0c7890 */ /* 0x000fe4000fffe03f */
[----:B------:R-:W-:Y:S02]  /*01e0*/  UISETP.EQ.AND UP0, UPT, UR13, URZ, UP0 ;  /* 0x0000003f0d00728c */ /* 0x000fe40008702270 */
[----:B------:R-:W-:Y:S02]  /*01f0*/  UISETP.GE.U32.AND UP1, UPT, UR12, 0x2, UPT ;  /* 0x000000020c00788c */ /* 0x000fe4000bf26070 */
[----:B------:R-:W-:Y:S01]  /*0200*/  USEL UR15, URZ, 0x1, !UP0 ;  /* 0x000000013f0f7887 */ /* 0x000fe2000c000000 */
[----:B0-----:R-:W-:-:S03]  /*0210*/  ISETP.NE.AND P0, PT, R6, RZ, PT ;  /* 0x000000ff0600720c */ /* 0x001fc60003f05270 */
[----:B------:R-:W-:-:S10]  /*0220*/  USEL UR15, UR15, 0x2, UP1 ;  /* 0x000000020f0f7887 */ /* 0x000fd40008800000 */
[----:B------:R-:W-:Y:S05]  /*0230*/  @P0 BRA `(.L_x_2) ;  /* 0x0000000000600947 */ /* 0x000fea0003800000 */
[----:B------:R-:W0:Y:S01]  /*0240*/  S2UR UR7, SR_CgaCtaId ;  /* 0x00000000000779c3 */ /* 0x000e220000008800 */
[----:B------:R-:W-:Y:S01]  /*0250*/  UMOV UR4, 0x400 ;  /* 0x0000040000047882 */ /* 0x000fe20000000000 */
[----:B------:R-:W-:Y:S01]  /*0260*/  UMOV UR5, 0x1 ;  /* 0x0000000100057882 */ /* 0x000fe20000000000 */
[----:B------:R-:W-:Y:S01]  /*0270*/  UMOV UR8, 0x3 ;  /* 0x0000000300087882 */ /* 0x000fe20000000000 */
[----:B------:R-:W-:Y:S01]  /*0280*/  ELECT P0, URZ, PT ;  /* 0x00000000003f782f */ /* 0x000fe20003800000 */
[----:B------:R-:W-:-:S04]  /*0290*/  UIADD3 UR8, -UR8, 0x100000, URZ ;  /* 0x0010000008087890 */ /* 0x000fc8000fffe13f */
[----:B------:R-:W-:Y:S02]  /*02a0*/  USHF.L.U32 UR9, UR8, 0xb, URZ ;  /* 0x0000000b08097899 */ /* 0x000fe4000800063f */
[----:B------:R-:W-:Y:S02]  /*02b0*/  USHF.L.U32 UR8, UR8, 0x1, URZ ;  /* 0x0000000108087899 */ /* 0x000fe4000800063f */
[----:B0-----:R-:W-:Y:S02]  /*02c0*/  ULEA UR7, UR7, UR4, 0x18 ;  /* 0x0000000407077291 */ /* 0x001fe4000f8ec03f */
[----:B------:R-:W-:-:S04]  /*02d0*/  UIADD3 UR4, -UR5, 0x100000, URZ ;  /* 0x0010000005047890 */ /* 0x000fc8000fffe13f */
[----:B------:R-:W-:Y:S02]  /*02e0*/  USHF.L.U32 UR5, UR4, 0xb, URZ ;  /* 0x0000000b04057899 */ /* 0x000fe4000800063f */
[----:B------:R-:W-:Y:S01]  /*02f0*/  USHF.L.U32 UR4, UR4, 0x1, URZ ;  /* 0x0000000104047899 */ /* 0x000fe2000800063f */
[----:B------:R-:W0:Y:S11]  /*0300*/  FENCE.VIEW.ASYNC.S ;  /* 0x00000000000073c6 */ /* 0x000e360000000000 */
[----:B0-----:R0:W1:Y:S01]  /*0310*/  SYNCS.EXCH.64 URZ, [UR7], UR4 ;  /* 0x00000004073f75b2 */ /* 0x0010620008000100 */
[----:B------:R0:W2:Y:S01]  /*0320*/  SYNCS.EXCH.64 URZ, [UR7+0x28], UR8 ;  /* 0x00002808073f75b2 */ /* 0x0000a20008000100 */
[----:B------:R0:W3:Y:S01]  /*0330*/  SYNCS.EXCH.64 URZ, [UR7+0x8], UR4 ;  /* 0x00000804073f75b2 */ /* 0x0000e20008000100 */
[----:B------:R0:W4:Y:S01]  /*0340*/  SYNCS.EXCH.64 URZ, [UR7+0x30], UR8 ;  /* 0x00003008073f75b2 */ /* 0x0001220008000100 */
[----:B------:R0:W0:Y:S01]  /*0350*/  SYNCS.EXCH.64 URZ, [UR7+0x10], UR4 ;  /* 0x00001004073f75b2 */ /* 0x0000220008000100 */
[----:B------:R0:W0:Y:S01]  /*0360*/  SYNCS.EXCH.64 URZ, [UR7+0x38], UR8 ;  /* 0x00003808073f75b2 */ /* 0x0000220008000100 */
[----:B------:R0:W0:Y:S01]  /*0370*/  SYNCS.EXCH.64 URZ, [UR7+0x18], UR4 ;  /* 0x00001804073f75b2 */ /* 0x0000220008000100 */
[----:B------:R0:W0:Y:S01]  /*0380*/  SYNCS.EXCH.64 URZ, [UR7+0x40], UR8 ;  /* 0x00004008073f75b2 */ /* 0x0000220008000100 */
[----:B------:R0:W0:Y:S01]  /*0390*/  SYNCS.EXCH.64 URZ, [UR7+0x20], UR4 ;  /* 0x00002004073f75b2 */ /* 0x0000220008000100 */
[----:B------:R0:W0:Y:S01]  /*03a0*/  SYNCS.EXCH.64 URZ, [UR7+0x48], UR8 ;  /* 0x00004808073f75b2 */ /* 0x0000220008000100 */
[----:B------:R-:W-:Y:S01]  /*03b0*/  NOP ;  /* 0x0000000000007918 */ /* 0x000fe20000000000 */
.L_x_2:
[----:B------:R-:W-:Y:S01]  /*03c0*/  SHF.R.S32.HI R2, RZ, 0x1f, R3 ;  /* 0x0000001fff027819 */ /* 0x000fe20000011403 */
[----:B------:R-:W5:Y:S01]  /*03d0*/  SHFL.IDX PT, R7, R0, RZ, 0x1f ;  /* 0x00001fff00077589 */ /* 0x000f6200000e0000 */
[----:B------:R-:W1:Y:S01]  /*03e0*/  S2UR UR14, SR_CTAID.X ;  /* 0x00000000000e79c3 */ /* 0x000e620000002500 */
[----:B------:R-:W-:Y:S02]  /*03f0*/  ELECT P0, URZ, PT ;  /* 0x00000000003f782f */ /* 0x000fe40003800000 */
[----:B------:R-:W-:Y:S01]  /*0400*/  LEA.HI R2, R2, R3, RZ, 0x7 ;  /* 0x0000000302027211 */ /* 0x000fe200078f38ff */
[----:B------:R1:W2:Y:S01]  /*0410*/  SHFL.IDX PT, R10, R0, RZ, 0x1f ;  /* 0x00001fff000a7589 */ /* 0x0002a200000e0000 */
[----:B------:R-:W-:Y:S01]  /*0420*/  SHF.R.S32.HI R9, RZ, 0x1f, R6 ;  /* 0x0000001fff097819 */ /* 0x000fe20000011406 */
[----:B0-----:R-:W-:Y:S01]  /*0430*/  ULDC UR4, c[0x0][0x150] ;  /* 0x0000540000047ab9 */ /* 0x001fe20000000800 */
[----:B------:R-:W-:Y:S02]  /*0440*/  LOP3.LUT R2, R2, 0xffffff80, RZ, 0xc0, !PT ;  /* 0xffffff8002027812 */ /* 0x000fe400078ec0ff */
[----:B------:R-:W-:-:S02]  /*0450*/  ELECT P1, URZ, PT ;  /* 0x00000000003f782f */ /* 0x000fc40003820000 */
[----:B------:R-:W-:Y:S01]  /*0460*/  LEA.HI R9, R9, R6, RZ, 0x2 ;  /* 0x0000000609097211 */ /* 0x000fe200078f10ff */
[----:B------:R-:W0:Y:S01]  /*0470*/  LDC R12, c[0x0][0x144] ;  /* 0x00005100ff0c7b82 */ /* 0x000e220000000800 */
[----:B------:R-:W-:Y:S01]  /*0480*/  UMOV UR9, 0x80 ;  /* 0x0000008000097882 */ /* 0x000fe20000000000 */
[----:B------:R-:W-:Y:S01]  /*0490*/  IMAD.IADD R2, R3, 0x1, -R2 ;  /* 0x0000000103027824 */ /* 0x000fe200078e0a02 */
[----:B------:R-:W-:Y:S01]  /*04a0*/  LOP3.LUT R9, R9, 0x3ffffffc, RZ, 0xc0, !PT ;  /* 0x3ffffffc09097812 */ /* 0x000fe200078ec0ff */
[----:B------:R-:W-:Y:S01]  /*04b0*/  NOP ;  /* 0x0000000000007918 */ /* 0x000fe20000000000 */
[----:B------:R-:W-:Y:S01]  /*04c0*/  NOP ;  /* 0x0000000000007918 */ /* 0x000fe20000000000 */
[----:B------:R-:W-:Y:S02]  /*04d0*/  ISETP.NE.AND P3, PT, RZ, UR13, PT ;  /* 0x0000000dff007c0c */ /* 0x000fe4000bf65270 */
[----:B------:R-:W-:Y:S01]  /*04e0*/  SHF.R.S32.HI R13, RZ, 0x1f, R2 ;  /* 0x0000001fff0d7819 */ /* 0x000fe20000011402 */
[----:B------:R-:W-:-:S02]  /*04f0*/  IMAD.IADD R9, R6, 0x1, -R9 ;  /* 0x0000000106097824 */ /* 0x000fc400078e0a09 */
[----:B------:R-:W3:Y:S01]  /*0500*/  SHFL.IDX PT, R6, R5, RZ, 0x1f ;  /* 0x00001fff05067589 */ /* 0x000ee200000e0000 */
[----:B------:R-:W-:Y:S02]  /*0510*/  LEA.HI R4, R13, R2, RZ, 0x3 ;  /* 0x000000020d047211 */ /* 0x000fe400078f18ff */
[----:B-----5:R-:W-:Y:S02]  /*0520*/  ISETP.NE.OR P0, PT, R7, RZ, !P0 ;  /* 0x000000ff0700720c */ /* 0x020fe40004705670 */
[--C-:B------:R-:W-:Y:S02]  /*0530*/  SHF.R.S32.HI R7, RZ, 0x3, R4.reuse ;  /* 0x00000003ff077819 */ /* 0x100fe40000011404 */
[----:B------:R-:W-:Y:S02]  /*0540*/  SHF.R.S32.HI R8, RZ, 0x1f, R4 ;  /* 0x0000001fff087819 */ /* 0x000fe40000011404 */
[----:B------:R-:W5:Y:S01]  /*0550*/  S2R R4, SR_CTAID.Y ;  /* 0x0000000000047919 */ /* 0x000f620000002600 */
[----:B-1----:R-:W-:-:S02]  /*0560*/  I2FP.F32.U32 R0, UR14 ;  /* 0x0000000e00007c45 */ /* 0x002fc40008201000 */
[----:B------:R-:W-:Y:S02]  /*0570*/  LEA.HI R8, R8, R7, RZ, 0x2 ;  /* 0x0000000708087211 */ /* 0x000fe400078f10ff */
[----:B--2---:R-:W-:Y:S01]  /*0580*/  ISETP.NE.OR P1, PT, R10, RZ, !P1 ;  /* 0x000000ff0a00720c */ /* 0x004fe20004f25670 */
[----:B------:R-:W-:Y:S01]  /*0590*/  FMUL R11, R0, UR4 ;  /* 0x00000004000b7c20 */ /* 0x000fe20008400000 */
[----:B------:R-:W-:Y:S01]  /*05a0*/  LOP3.LUT R8, R8, 0xfffffffc, RZ, 0xc0, !PT ;  /* 0xfffffffc08087812 */ /* 0x000fe200078ec0ff */
[----:B------:R-:W-:Y:S01]  /*05b0*/  VOTEU.ALL UP0, P0 ;  /* 0x00000000003f7886 */ /* 0x000fe20000000000 */
[----:B------:R-:W-:-:S03]  /*05c0*/  ULDC UR4, c[0x0][0x154] ;  /* 0x0000550000047ab9 */ /* 0x000fc60000000800 */
[----:B------:R-:W1:Y:S01]  /*05d0*/  F2I.U32.TRUNC.NTZ R11, R11 ;  /* 0x0000000b000b7305 */ /* 0x000e62000020f000 */
[----:B------:R-:W-:Y:S01]  /*05e0*/  IMAD.IADD R8, R7, 0x1, -R8 ;  /* 0x0000000107087824 */ /* 0x000fe200078e0a08 */
[----:B------:R-:W2:Y:S01]  /*05f0*/  @!UP0 S2UR UR8, SR_CgaCtaId ;  /* 0x00000000000889c3 */ /* 0x000ea20000008800 */
[----:B------:R-:W-:Y:S01]  /*0600*/  @!UP0 UMOV UR7, 0x400 ;  /* 0x0000040000078882 */ /* 0x000fe20000000000 */
[----:B---3--:R-:W-:Y:S01]  /*0610*/  R2UR UR18, R6 ;  /* 0x00000000061272ca */ /* 0x008fe200000e0000 */
[----:B------:R-:W-:Y:S01]  /*0620*/  IMAD R8, R9, 0x4, R8 ;  /* 0x0000000409087824 */ /* 0x000fe200078e0208 */
[----:B------:R-:W-:Y:S01]  /*0630*/  VOTEU.ALL UP1, P1 ;  /* 0x00000000003f7886 */ /* 0x000fe20000820000 */
[----:B------:R-:W-:Y:S01]  /*0640*/  VOTEU.ALL UP2, P1 ;  /* 0x00000000003f7886 */ /* 0x000fe20000840000 */
[----:B------:R-:W-:Y:S01]  /*0650*/  VOTEU.ALL UP3, P1 ;  /* 0x00000000003f7886 */ /* 0x000fe20000860000 */
[C---:B------:R-:W-:Y:S01]  /*0660*/  IMAD.SHL.U32 R7, R8.reuse, 0x4, RZ ;  /* 0x0000000408077824 */ /* 0x040fe200078e00ff */
[----:B------:R-:W-:Y:S01]  /*0670*/  LEA.HI R0, R8, R8, RZ, 0x1 ;  /* 0x0000000808007211 */ /* 0x000fe200078f08ff */
[----:B------:R-:W3:Y:S01]  /*0680*/  @!UP1 S2UR UR11, SR_CgaCtaId ;  /* 0x00000000000b99c3 */ /* 0x000ee20000008800 */
[----:B------:R-:W-:Y:S01]  /*0690*/  @!UP1 UMOV UR10, 0x400 ;  /* 0x00000400000a9882 */ /* 0x000fe20000000000 */
[----:B------:R-:W-:Y:S01]  /*06a0*/  VOTEU.ALL UP4, P1 ;  /* 0x00000000003f7886 */ /* 0x000fe20000880000 */
[----:B------:R-:W-:Y:S01]  /*06b0*/  LOP3.LUT R9, R0, 0xfffffffe, RZ, 0xc0, !PT ;  /* 0xfffffffe00097812 */ /* 0x000fe200078ec0ff */
[----:B-1----:R-:W-:Y:S01]  /*06c0*/  IMAD.MOV R15, RZ, RZ, -R11 ;  /* 0x000000ffff0f7224 */ /* 0x002fe200078e0a0b */
[----:B------:R-:W-:Y:S01]  /*06d0*/  LOP3.LUT R16, R8, 0xc, R7, 0x78, !PT ;  /* 0x0000000c08107812 */ /* 0x000fe200078e7807 */
[----:B------:R-:W-:-:S02]  /*06e0*/  VOTEU.ALL UP5, P1 ;  /* 0x00000000003f7886 */ /* 0x000fc400008a0000 */
[----:B0-----:R-:W-:Y:S01]  /*06f0*/  IMAD R14, R12, R15, UR14 ;  /* 0x0000000e0c0e7e24 */ /* 0x001fe2000f8e020f */
[----:B-----5:R-:W-:Y:S01]  /*0700*/  I2FP.F32.U32 R0, R4 ;  /* 0x0000000400007245 */ /* 0x020fe20000201000 */
[----:B------:R-:W0:Y:S01]  /*0710*/  LDC R15, c[0x0][0x148] ;  /* 0x00005200ff0f7b82 */ /* 0x000e220000000800 */
[----:B------:R-:W-:Y:S01]  /*0720*/  IMAD.IADD R9, R8, 0x1, -R9 ;  /* 0x0000000108097824 */ /* 0x000fe200078e0a09 */
[----:B------:R1:W-:Y:S02]  /*0730*/  STL [R1+0x78], R16 ;  /* 0x0000781001007387 */ /* 0x0003e40000100800 */
[----:B------:R-:W-:Y:S01]  /*0740*/  FMUL R0, R0, UR4 ;  /* 0x0000000400007c20 */ /* 0x000fe20008400000 */
[----:B------:R-:W-:Y:S01]  /*0750*/  UMOV UR4, 0x20 ;  /* 0x0000002000047882 */ /* 0x000fe20000000000 */
[----:B------:R-:W-:Y:S01]  /*0760*/  ISETP.NE.AND P2, PT, R9, R14, PT ;  /* 0x0000000e0900720c */ /* 0x000fe20003f45270 */
[----:B--2---:R-:W-:Y:S01]  /*0770*/  @!UP0 ULEA UR7, UR8, UR7, 0x18 ;  /* 0x0000000708078291 */ /* 0x004fe2000f8ec03f */
[----:B------:R-:W2:Y:S01]  /*0780*/  LDC R8, c[0x0][0x140] ;  /* 0x00005000ff087b82 */ /* 0x000ea20000000800 */
[----:B------:R-:W-:-:S04]  /*0790*/  @!UP0 UIADD3 UR4, -UR4, 0x100000, URZ ;  /* 0x0010000004048890 */ /* 0x000fc8000fffe13f */
[----:B------:R-:W-:Y:S02]  /*07a0*/  @!UP0 USHF.L.U32 UR5, UR4, 0xb, URZ ;  /* 0x0000000b04058899 */ /* 0x000fe4000800063f */
[----:B------:R-:W-:Y:S01]  /*07b0*/  @!UP0 USHF.L.U32 UR4, UR4, 0x1, URZ ;  /* 0x0000000104048899 */ /* 0x000fe2000800063f */
[----:B------:R-:W5:Y:S01]  /*07c0*/  F2I.U32.TRUNC.NTZ R0, R0 ;  /* 0x0000000000007305 */ /* 0x000f62000020f000 */
[----:B------:R-:W-:-:S04]  /*07d0*/  @!UP1 UIADD3 UR8, -UR9, 0x100000, URZ ;  /* 0x0010000009089890 */ /* 0x000fc8000fffe13f */
[----:B------:R-:W-:Y:S02]  /*07e0*/  @!UP1 USHF.L.U32 UR9, UR8, 0xb, URZ ;  /* 0x0000000b08099899 */ /* 0x000fe4000800063f */
[----:B------:R-:W-:Y:S01]  /*07f0*/  @!UP1 USHF.L.U32 UR8, UR8, 0x1, URZ ;  /* 0x0000000108089899 */ /* 0x000fe2000800063f */
[----:B------:R-:W-:Y:S01]  /*0800*/  VOTEU.ALL UP0, P0 ;  /* 0x00000000003f7886 */ /* 0x000fe20000000000 */
[----:B---3--:R-:W-:Y:S01]  /*0810*/  @!UP1 ULEA UR10, UR11, UR10, 0x18 ;  /* 0x0000000a0b0a9291 */ /* 0x008fe2000f8ec03f */
[----:B------:R-:W-:Y:S01]  /*0820*/  VOTEU.ALL UP1, P0 ;  /* 0x00000000003f7886 */ /* 0x000fe20000020000 */
[----:B------:R-:W-:-:S04]  /*0830*/  LOP3.LUT P0, RZ, R2, 0x7, RZ, 0xc0, !PT ;  /* 0x0000000702ff7812 */ /* 0x000fc8000780c0ff */
[C---:B------:R-:W-:Y:S01]  /*0840*/  ISETP.LT.U32.AND P0, PT, R16.reuse, 0x4, !P0 ;  /* 0x000000041000780c */ /* 0x040fe20004701070 */
[----:B------:R-:W3:Y:S02]  /*0850*/  FENCE.VIEW.ASYNC.S ;  /* 0x00000000000073c6 */ /* 0x000ee40000000000 */
[----:B---3--:R1:W3:Y:S01]  /*0860*/  @!UP0 SYNCS.EXCH.64 URZ, [UR7+0x80], UR4 ;  /* 0x00008004073f85b2 */ /* 0x0082e20008000100 */
[----:B-----5:R-:W-:Y:S01]  /*0870*/  IMAD.MOV R18, RZ, RZ, -R0 ;  /* 0x000000ffff127224 */ /* 0x020fe200078e0a00 */
[----:B------:R-:W-:-:S03]  /*0880*/  @P2 LEA.HI R0, R16, R16, RZ, 0x1 ;  /* 0x0000001010002211 */ /* 0x000fc600078f08ff */
[----:B0-----:R-:W-:Y:S01]  /*0890*/  IMAD R7, R15, R18, R4 ;  /* 0x000000120f077224 */ /* 0x001fe200078e0204 */
[----:B------:R-:W-:Y:S02]  /*08a0*/  @P2 SHF.R.S32.HI R0, RZ, 0x1, R0 ;  /* 0x00000001ff002819 */ /* 0x000fe40000011400 */
[----:B--2---:R-:W-:Y:S02]  /*08b0*/  ISETP.EQ.U32.AND P1, PT, R8, 0x1, PT ;  /* 0x000000010800780c */ /* 0x004fe40003f22070 */
[----:B------:R-:W-:Y:S01]  /*08c0*/  @P2 ISETP.NE.AND P4, PT, R0, R7, PT ;  /* 0x000000070000220c */ /* 0x000fe20003f85270 */
[----:B------:R-:W-:Y:S01]  /*08d0*/  IMAD.MOV.U32 R0, RZ, RZ, 0x1 ;  /* 0x00000001ff007424 */ /* 0x000fe200078e00ff */
[----:B------:R-:W-:Y:S02]  /*08e0*/  SEL R7, RZ, 0x1, !P0 ;  /* 0x00000001ff077807 */ /* 0x000fe40004000000 */
[----:B------:R-:W-:Y:S01]  /*08f0*/  @P2 SEL R0, RZ, 0x1, P4 ;  /* 0x00000001ff002807 */ /* 0x000fe20002000000 */
[----:B------:R1:W0:Y:S01]  /*0900*/  @!UP1 SYNCS.EXCH.64 URZ, [UR7+0x88], UR4 ;  /* 0x00008804073f95b2 */ /* 0x0002220008000100 */
[----:B------:R-:W-:-:S02]  /*0910*/  NOP ;  /* 0x0000000000007918 */ /* 0x000fc40000000000 */
[----:B------:R-:W-:-:S05]  /*0920*/  LOP3.LUT R0, R0, R7, RZ, 0xc0, !PT ;  /* 0x0000000700007212 */ /* 0x000fca00078ec0ff */
[----:B------:R1:W-:Y:S01]  /*0930*/  STL [R1+0x70], R0 ;  /* 0x0000700001007387 */ /* 0x0003e20000100800 */
[----:B------:R1:W2:Y:S01]  /*0940*/  @!UP2 SYNCS.EXCH.64 URZ, [UR10+0x60], UR8 ;  /* 0x000060080a3fa5b2 */ /* 0x0002a20008000100 */
[----:B------:R1:W0:Y:S01]  /*0950*/  @!UP3 SYNCS.EXCH.64 URZ, [UR10+0x68], UR8 ;  /* 0x000068080a3fb5b2 */ /* 0x0002220008000100 */
[----:B------:R1:W0:Y:S01]  /*0960*/  @!UP4 SYNCS.EXCH.64 URZ, [UR10+0x70], UR8 ;  /* 0x000070080a3fc5b2 */ /* 0x0002220008000100 */
[----:B------:R1:W0:Y:S01]  /*0970*/  @!UP5 SYNCS.EXCH.64 URZ, [UR10+0x78], UR8 ;  /* 0x000078080a3fd5b2 */ /* 0x0002220008000100 */
[----:B------:R-:W-:Y:S01]  /*0980*/  NOP ;  /* 0x0000000000007918 */ /* 0x000fe20000000000 */
[----:B---3--:R-:W-:Y:S05]  /*0990*/  @!P1 BRA `(.L_x_3) ;  /* 0x0000000000089947 */ /* 0x008fea0003800000 */
[----:B0-2-4-:R-:W-:Y:S01]  /*09a0*/  UCGABAR_ARV ;  /* 0x00000000000079c7 */ /* 0x015fe20008000000 */
[----:B------:R-:W-:Y:S05]  /*09b0*/  BRA `(.L_x_4) ;  /* 0x0000000000047947 */ /* 0x000fea0003800000 */
.L_x_3:
[----:B0-2-4-:R-:W-:Y:S01]  /*09c0*/  NOP ;  /* 0x0000000000007918 */ /* 0x015fe20000000000 */
.L_x_4:
[----:B-1----:R-:W-:Y:S01]  /*09d0*/  ULDC.64 UR4, c[0x0][0x598] ;  /* 0x0001660000047ab9 */ /* 0x002fe20000000a00 */
[----:B------:R-:W-:Y:S01]  /*09e0*/  ULDC.64 UR20, c[0x0][0x208] ;  /* 0x0000820000147ab9 */ /* 0x000fe20000000a00 */
[----:B------:R-:W-:-:S04]  /*09f0*/  ISETP.NE.U32.AND P0, PT, RZ, UR4, PT ;  /* 0x00000004ff007c0c */ /* 0x000fc8000bf05070 */
[----:B------:R-:W-:-:S13]  /*0a00*/  ISETP.NE.AND.EX P0, PT, RZ, UR5, PT, P0 ;  /* 0x00000005ff007c0c */ /* 0x000fda000bf05300 */
[----:B------:R-:W-:Y:S05]  /*0a10*/  @!P0 BRA `(.L_x_5) ;  /* 0x0000000000208947 */ /* 0x000fea0003800000 */
[----:B------:R-:W0:Y:S02]  /*0a20*/  LDC.64 R6, c[0x0][0x598] ;  /* 0x00016600ff067b82 */ /* 0x000e240000000a00 */
[----:B0-----:R-:W2:Y:S02]  /*0a30*/  LDG.E.64 R6, desc[UR20][R6.64] ;  /* 0x0000001406067981 */ /* 0x001ea4000c1e1b00 */
[----:B--2---:R-:W-:-:S04]  /*0a40*/  ISETP.NE.U32.AND P0, PT, R6, RZ, PT ;  /* 0x000000ff0600720c */ /* 0x004fc80003f05070 */
[----:B------:R-:W-:-:S13]  /*0a50*/  ISETP.NE.AND.EX P0, PT, R7, RZ, PT, P0 ;  /* 0x000000ff0700720c */ /* 0x000fda0003f05300 */
[----:B------:R-:W-:Y:S05]  /*0a60*/  @!P0 BRA `(.L_x_5) ;  /* 0x00000000000c8947 */ /* 0x000fea0003800000 */
[----:B------:R-:W2:Y:S02]  /*0a70*/  LD.E R6, desc[UR20][R6.64] ;  /* 0x0000001406067980 */ /* 0x000ea4000c101900 */
[----:B--2---:R-:W-:Y:S01]  /*0a80*/  R2UR UR32, R6 ;  /* 0x00000000062072ca */ /* 0x004fe200000e0000 */
[----:B------:R-:W-:-:S14]  /*0a90*/  BRA `(.L_x_6) ;  /* 0x0000000000247947 */ /* 0x000fdc0003800000 */
.L_x_5:
[----:B------:R-:W-:Y:S02]  /*0aa0*/  ULDC.64 UR4, c[0x0][0x588] ;  /* 0x0001620000047ab9 */ /* 0x000fe40000000a00 */
[----:B------:R-:W-:-:S04]  /*0ab0*/  ISETP.NE.U32.AND P0, PT, RZ, UR4, PT ;  /* 0x00000004ff007c0c */ /* 0x000fc8000bf05070 */
[----:B------:R-:W-:-:S13]  /*0ac0*/  ISETP.NE.AND.EX P0, PT, RZ, UR5, PT, P0 ;  /* 0x00000005ff007c0c */ /* 0x000fda000bf05300 */
[----:B------:R-:W-:Y:S05]  /*0ad0*/  @!P0 BRA `(.L_x_7) ;  /* 0x0000000000108947 */ /* 0x000fea0003800000 */
[----:B------:R-:W0:Y:S02]  /*0ae0*/  LDC.64 R6, c[0x0][0x588] ;  /* 0x00016200ff067b82 */ /* 0x000e240000000a00 */
[----:B0-----:R-:W2:Y:S02]  /*0af0*/  LDG.E R6, desc[UR20][R6.64] ;  /* 0x0000001406067981 */ /* 0x001ea4000c1e1900 */
[----:B--2---:R-:W-:Y:S01]  /*0b00*/  R2UR UR32, R6 ;  /* 0x00000000062072ca */ /* 0x004fe200000e0000 */
[----:B------:R-:W-:-:S14]  /*0b10*/  BRA `(.L_x_6) ;  /* 0x0000000000047947 */ /* 0x000fdc0003800000 */
.L_x_7:
[----:B------:R-:W-:-:S05]  /*0b20*/  ULDC UR32, c[0x0][0x580] ;  /* 0x0001600000207ab9 */ /* 0x000fca0000000800 */
.L_x_6:
[----:B------:R-:W-:Y:S02]  /*0b30*/  ULDC.64 UR4, c[0x0][0x5a0] ;  /* 0x0001680000047ab9 */ /* 0x000fe40000000a00 */
        /* <DEDUP_REMOVED lines=11> */
.L_x_8:
        /* <DEDUP_REMOVED lines=8> */
.L_x_10:
[----:B------:R-:W-:-:S05]  /*0c70*/  ULDC UR31, c[0x0][0x584] ;  /* 0x00016100001f7ab9 */ /* 0x000fca0000000800 */
.L_x_9:
[----:B------:R-:W0:Y:S01]  /*0c80*/  LDC R0, c[0x0][0x65c] ;  /* 0x00019700ff007b82 */ /* 0x000e220000000800 */
[----:B------:R-:W-:Y:S01]  /*0c90*/  IMAD.U32 R6, RZ, RZ, UR14 ;  /* 0x0000000eff067e24 */ /* 0x000fe2000f8e00ff */
[----:B------:R-:W-:Y:S01]  /*0ca0*/  UISETP.NE.AND UP0, UPT, UR13, 0x2, UPT ;  /* 0x000000020d00788c */ /* 0x000fe2000bf05270 */
[----:B------:R-:W-:Y:S01]  /*0cb0*/  IMAD.MOV.U32 R7, RZ, RZ, RZ ;  /* 0x000000ffff077224 */ /* 0x000fe200078e00ff */
[----:B------:R-:W-:Y:S01]  /*0cc0*/  ULDC UR7, c[0x0][0x28c] ;  /* 0x0000a30000077ab9 */ /* 0x000fe20000000800 */
[----:B------:R-:W-:Y:S01]  /*0cd0*/  UMOV UR5, URZ ;  /* 0x0000003f00057c82 */ /* 0x000fe20008000000 */
[----:B------:R-:W-:Y:S02]  /*0ce0*/  UIADD3 UR7, UR7, 0x7f, URZ ;  /* 0x0000007f07077890 */ /* 0x000fe4000fffe03f */
[----:B------:R-:W-:Y:S01]  /*0cf0*/  PLOP3.LUT P0, PT, PT, PT, UP0, 0x80, 0x0 ;  /* 0x000000000000781c */ /* 0x000fe20003f0f008 */
[----:B------:R-:W-:Y:S01]  /*0d00*/  UMOV UR4, URZ ;  /* 0x0000003f00047c82 */ /* 0x000fe20008000000 */
[----:B------:R-:W-:Y:S01]  /*0d10*/  USHF.R.S32.HI UR10, URZ, 0x1f, UR7 ;  /* 0x0000001f3f0a7899 */ /* 0x000fe20008011407 */
[----:B------:R-:W-:-:S03]  /*0d20*/  ULDC.64 UR22, c[0x0][0x650] ;  /* 0x0001940000167ab9 */ /* 0x000fc60000000a00 */
[----:B------:R-:W-:Y:S01]  /*0d30*/  ULEA.HI UR10, UR10, UR7, URZ, 0x7 ;  /* 0x000000070a0a7291 */ /* 0x000fe2000f8f383f */
[----:B0-----:R-:W-:-:S13]  /*0d40*/  ISETP.NE.AND P2, PT, R0, 0x1, PT ;  /* 0x000000010000780c */ /* 0x001fda0003f45270 */
[----:B------:R-:W0:Y:S01]  /*0d50*/  @P2 LDC R9, c[0x0][0x10] ;  /* 0x00000400ff092b82 */ /* 0x000e220000000800 */
[----:B------:R-:W-:-:S07]  /*0d60*/  @P2 IMAD.MOV.U32 R5, RZ, RZ, RZ ;  /* 0x000000ffff052224 */ /* 0x000fce00078e00ff */
[----:B------:R-:W1:Y:S01]  /*0d70*/  @!P2 LDC R11, c[0x0][0xc] ;  /* 0x00000300ff0bab82 */ /* 0x000e620000000800 */
[----:B------:R-:W-:Y:S01]  /*0d80*/  ULDC UR8, c[0x0][0xc] ;  /* 0x0000030000087ab9 */ /* 0x000fe20000000800 */
[----:B------:R-:W-:Y:S01]  /*0d90*/  ULDC UR9, c[0x0][0x10] ;  /* 0x0000040000097ab9 */ /* 0x000fe20000000800 */
[----:B------:R-:W-:Y:S01]  /*0da0*/  ULDC UR7, c[0x0][0x14] ;  /* 0x0000050000077ab9 */ /* 0x000fe20000000800 */
[----:B------:R-:W-:-:S04]  /*0db0*/  UIMAD.WIDE.U32 UR8, UR8, UR9, URZ ;  /* 0x00000009080872a5 */ /* 0x000fc8000f8e003f */
[----:B------:R-:W-:Y:S02]  /*0dc0*/  UIMAD.WIDE.U32 UR16, UR8, UR7, URZ ;  /* 0x00000007081072a5 */ /* 0x000fe4000f8e003f */
[----:B------:R-:W-:-:S04]  /*0dd0*/  UIMAD UR13, UR9, UR7, URZ ;  /* 0x00000007090d72a4 */ /* 0x000fc8000f8e023f */
[----:B------:R-:W-:Y:S01]  /*0de0*/  UIADD3 UR13, UR17, UR13, URZ ;  /* 0x0000000d110d7290 */ /* 0x000fe2000fffe03f */
[----:B0-----:R-:W-:Y:S01]  /*0df0*/  @P2 IMAD.WIDE.U32 R8, R9, UR14, R4 ;  /* 0x0000000e09082c25 */ /* 0x001fe2000f8e0004 */
[----:B------:R-:W-:-:S03]  /*0e00*/  USHF.R.S32.HI UR14, URZ, 0x7, UR10 ;  /* 0x000000073f0e7899 */ /* 0x000fc6000801140a */
[----:B------:R-:W-:Y:S02]  /*0e10*/  @P2 IMAD.MOV.U32 R12, RZ, RZ, R8 ;  /* 0x000000ffff0c2224 */ /* 0x000fe400078e0008 */
[----:B-1----:R-:W-:-:S04]  /*0e20*/  @!P2 IMAD.WIDE.U32 R6, R4, R11, R6 ;  /* 0x0000000b0406a225 */ /* 0x002fc800078e0006 */
[----:B------:R-:W-:Y:S02]  /*0e30*/  @P2 IMAD.MOV.U32 R11, RZ, RZ, RZ ;  /* 0x000000ffff0b2224 */ /* 0x000fe400078e00ff */
[----:B------:R-:W-:Y:S02]  /*0e40*/  @!P2 IMAD.MOV.U32 R12, RZ, RZ, R6 ;  /* 0x000000ffff0ca224 */ /* 0x000fe400078e0006 */
[----:B------:R-:W-:Y:S02]  /*0e50*/  @P2 IMAD.IADD R10, R9, 0x1, R11 ;  /* 0x00000001090a2824 */ /* 0x000fe400078e020b */
[----:B------:R-:W-:Y:S01]  /*0e60*/  @!P2 IMAD.MOV.U32 R10, RZ, RZ, R7 ;  /* 0x000000ffff0aa224 */ /* 0x000fe200078e0007 */
[----:B------:R0:W-:Y:S03]  /*0e70*/  STL [R1+0x80], R12 ;  /* 0x0000800c01007387 */ /* 0x0001e60000100800 */
[----:B------:R-:W-:Y:S01]  /*0e80*/  IMAD.MOV.U32 R16, RZ, RZ, R10 ;  /* 0x000000ffff107224 */ /* 0x000fe200078e000a */
[----:B------:R0:W-:Y:S01]  /*0e90*/  STL [R1+0x7c], R10 ;  /* 0x00007c0a01007387 */ /* 0x0001e20000100800 */
[----:B------:R-:W-:Y:S05]  /*0ea0*/  @P0 BRA `(.L_x_11) ;  /* 0x0000000000280947 */ /* 0x000fea0003800000 */
[----:B0-----:R-:W-:Y:S01]  /*0eb0*/  IADD3 R12, P0, R12, UR16, RZ ;  /* 0x000000100c0c7c10 */ /* 0x001fe2000ff1e0ff */
[----:B------:R-:W-:Y:S02]  /*0ec0*/  UISETP.GE.U32.AND UP0, UPT, UR14, 0x5, UPT ;  /* 0x000000050e00788c */ /* 0x000fe4000bf06070 */
[----:B------:R-:W-:Y:S01]  /*0ed0*/  UIMAD.WIDE.U32 UR4, UR14, -0x33333333, URZ ;  /* 0xcccccccd0e0478a5 */ /* 0x000fe2000f8e003f */
[----:B------:R-:W-:Y:S01]  /*0ee0*/  IADD3.X R16, R16, UR13, RZ, P0, !PT ;  /* 0x0000000d10107c10 */ /* 0x000fe200087fe4ff */
[----:B------:R1:W-:Y:S02]  /*0ef0*/  STL [R1+0x80], R12 ;  /* 0x0000800c01007387 */ /* 0x0003e40000100800 */
[----:B------:R-:W-:Y:S02]  /*0f00*/  USHF.R.U32.HI UR5, URZ, 0x2, UR5 ;  /* 0x000000023f057899 */ /* 0x000fe40008011605 */
[----:B------:R1:W-:Y:S01]  /*0f10*/  STL [R1+0x7c], R16 ;  /* 0x00007c1001007387 */ /* 0x0003e20000100800 */
[----:B------:R-:W-:-:S02]  /*0f20*/  UMOV UR4, URZ ;  /* 0x0000003f00047c82 */ /* 0x000fc40008000000 */
[----:B------:R-:W-:Y:S02]  /*0f30*/  @UP0 ULOP3.LUT UR4, UR5, 0x1, URZ, 0xc0, !UPT ;  /* 0x0000000105040892 */ /* 0x000fe4000f8ec03f */
[----:B------:R-:W-:-:S12]  /*0f40*/  UIMAD UR5, UR5, -0x5, UR14 ;  /* 0xfffffffb050578a4 */ /* 0x000fd8000f8e020e */
.L_x_11:
[----:B------:R-:W-:Y:S01]  /*0f50*/  IMAD.MOV.U32 R8, RZ, RZ, -0x1 ;  /* 0xffffffffff087424 */ /* 0x000fe200078e00ff */
[----:B------:R-:W-:Y:S01]  /*0f60*/  ISETP.GE.U32.AND P0, PT, R12, UR22, PT ;  /* 0x000000160c007c0c */ /* 0x000fe2000bf06070 */
[----:B------:R-:W-:Y:S01]  /*0f70*/  IMAD.MOV.U32 R6, RZ, RZ, -0x1 ;  /* 0xffffffffff067424 */ /* 0x000fe200078e00ff */
[----:B------:R-:W-:Y:S01]  /*0f80*/  PRMT R0, RZ, 0x7610, R0 ;  /* 0x00007610ff007816 */ /* 0x000fe20000000000 */
[----:B------:R-:W-:Y:S01]  /*0f90*/  IMAD.MOV.U32 R7, RZ, RZ, -0x1 ;  /* 0xffffffffff077424 */ /* 0x000fe200078e00ff */
[----:B------:R2:W-:Y:S01]  /*0fa0*/  STL [R1+0x84], R8 ;  /* 0x0000840801007387 */ /* 0x0005e20000100800 */
[----:B------:R-:W-:-:S03]  /*0fb0*/  ISETP.GE.U32.AND.EX P0, PT, R16, UR23, PT, P0 ;  /* 0x0000001710007c0c */ /* 0x000fc6000bf06100 */
[----:B------:R2:W-:Y:S04]  /*0fc0*/  STL [R1+0x74], R6 ;  /* 0x0000740601007387 */ /* 0x0005e80000100800 */
[----:B------:R2:W-:Y:S06]  /*0fd0*/  STL [R1+0x88], R7 ;  /* 0x0000880701007387 */ /* 0x0005ec0000100800 */
[----:B------:R-:W-:Y:S05]  /*0fe0*/  @P0 BRA `(.L_x_12) ;  /* 0x0000000400380947 */ /* 0x000fea0003800000 */
[----:B------:R-:W3:Y:S01]  /*0ff0*/  LDC.64 R20, c[0x0][0x628] ;  /* 0x00018a00ff147b82 */ /* 0x000ee20000000a00 */
[----:B--2---:R-:W-:Y:S02]  /*1000*/  IMAD.MOV.U32 R6, RZ, RZ, R12 ;  /* 0x000000ffff067224 */ /* 0x004fe400078e000c */
[----:B------:R-:W-:-:S05]  /*1010*/  IMAD.MOV.U32 R7, RZ, RZ, R16 ;  /* 0x000000ffff077224 */ /* 0x000fca00078e0010 */
[----:B------:R-:W2:Y:S08]  /*1020*/  LDC R0, c[0x0][0x630] ;  /* 0x00018c00ff007b82 */ /* 0x000eb00000000800 */
[----:B------:R-:W4:Y:S01]  /*1030*/  LDC.64 R22, c[0x0][0x620] ;  /* 0x00018800ff167b82 */ /* 0x000f220000000a00 */
[----:B---3--:R-:W-:-:S04]  /*1040*/  ISETP.NE.U32.AND P0, PT, R20, RZ, PT ;  /* 0x000000ff1400720c */ /* 0x008fc80003f05070 */
[----:B------:R-:W-:-:S13]  /*1050*/  ISETP.NE.AND.EX P0, PT, R21, RZ, PT, P0 ;  /* 0x000000ff1500720c */ /* 0x000fda0003f05300 */
[----:B--2-4-:R-:W-:Y:S05]  /*1060*/  @!P0 BRA `(.L_x_13) ;  /* 0x0000000000288947 */ /* 0x014fea0003800000 */
[----:B------:R-:W2:Y:S02]  /*1070*/  LDC R11, c[0x0][0x634] ;  /* 0x00018d00ff0b7b82 */ /* 0x000ea40000000800 */
[----:B--2---:R-:W-:-:S05]  /*1080*/  IADD3 R11, P0, R12, R11, RZ ;  /* 0x0000000b0c0b7210 */ /* 0x004fca0007f1e0ff */
[----:B------:R-:W-:-:S04]  /*1090*/  IMAD.X R17, RZ, RZ, R16, P0 ;  /* 0x000000ffff117224 */ /* 0x000fc800000e0610 */
[----:B------:R-:W-:-:S04]  /*10a0*/  IMAD.WIDE.U32 R6, R17, R20, RZ ;  /* 0x0000001411067225 */ /* 0x000fc800078e00ff */
[----:B------:R-:W-:-:S04]  /*10b0*/  IMAD.WIDE.U32 R8, P0, R11, R21, R6 ;  /* 0x000000150b087225 */ /* 0x000fc80007800006 */
[----:B------:R-:W-:-:S04]  /*10c0*/  IMAD.WIDE.U32 R6, R11, R20, RZ ;  /* 0x000000140b067225 */ /* 0x000fc800078e00ff */
[----:B------:R-:W-:Y:S01]  /*10d0*/  IMAD.X R11, RZ, RZ, RZ, P0 ;  /* 0x000000ffff0b7224 */ /* 0x000fe200000e06ff */
[----:B------:R-:W-:Y:S01]  /*10e0*/  IADD3 RZ, P0, R7, R8, RZ ;  /* 0x0000000807ff7210 */ /* 0x000fe20007f1e0ff */
[----:B0-----:R-:W-:-:S04]  /*10f0*/  IMAD.MOV.U32 R10, RZ, RZ, R9 ;  /* 0x000000ffff0a7224 */ /* 0x001fc800078e0009 */
[----:B------:R-:W-:-:S08]  /*1100*/  IMAD.WIDE.U32.X R6, R17, R21, R10, P0 ;  /* 0x0000001511067225 */ /* 0x000fd000000e040a */
.L_x_13:
[----:B------:R-:W2:Y:S01]  /*1110*/  LDC.64 R24, c[0x0][0x640] ;  /* 0x00019000ff187b82 */ /* 0x000ea20000000a00 */
[-CC-:B------:R-:W-:Y:S01]  /*1120*/  SHF.R.U64 R27, R6, R0.reuse, R7.reuse ;  /* 0x00000000061b7219 */ /* 0x180fe20000001207 */
[----:B------:R-:W-:Y:S01]  /*1130*/  IMAD.MOV.U32 R6, RZ, RZ, R12 ;  /* 0x000000ffff067224 */ /* 0x000fe200078e000c */
[----:B------:R-:W-:Y:S02]  /*1140*/  SHF.R.U32.HI R0, RZ, R0, R7 ;  /* 0x00000000ff007219 */ /* 0x000fe40000011607 */
[----:B------:R-:W-:-:S03]  /*1150*/  IADD3 R9, P0, RZ, -R27, RZ ;  /* 0x8000001bff097210 */ /* 0x000fc60007f1e0ff */
[----:B------:R-:W1:Y:S02]  /*1160*/  LDC R8, c[0x0][0x618] ;  /* 0x00018600ff087b82 */ /* 0x000e640000000800 */
[----:B------:R-:W-:-:S04]  /*1170*/  IMAD.X R7, RZ, RZ, ~R0, P0 ;  /* 0x000000ffff077224 */ /* 0x000fc800000e0e00 */
[-C--:B------:R-:W-:Y:S02]  /*1180*/  IMAD R0, R7, R22.reuse, RZ ;  /* 0x0000001607007224 */ /* 0x080fe400078e02ff */
[----:B0-----:R-:W0:Y:S01]  /*1190*/  LDC R10, c[0x0][0x608] ;  /* 0x00018200ff0a7b82 */ /* 0x001e220000000800 */
[----:B------:R-:W-:Y:S02]  /*11a0*/  IMAD.MOV.U32 R7, RZ, RZ, R16 ;  /* 0x000000ffff077224 */ /* 0x000fe400078e0010 */
[----:B------:R-:W-:-:S05]  /*11b0*/  IMAD.WIDE.U32 R6, R9, R22, R6 ;  /* 0x0000001609067225 */ /* 0x000fca00078e0006 */
[----:B------:R-:W3:Y:S01]  /*11c0*/  LDC R21, c[0x0][0x658] ;  /* 0x00019600ff157b82 */ /* 0x000ee20000000800 */
[----:B------:R-:W-:Y:S01]  /*11d0*/  IMAD R9, R9, R23, R0 ;  /* 0x0000001709097224 */ /* 0x000fe200078e0200 */
[----:B--2---:R-:W-:Y:S01]  /*11e0*/  ISETP.NE.U32.AND P0, PT, R24, RZ, PT ;  /* 0x000000ff1800720c */ /* 0x004fe20003f05070 */
[----:B------:R-:W-:Y:S02]  /*11f0*/  IMAD.MOV.U32 R0, RZ, RZ, -0x1 ;  /* 0xffffffffff007424 */ /* 0x000fe400078e00ff */
[----:B------:R-:W-:Y:S01]  /*1200*/  IMAD.IADD R7, R7, 0x1, R9 ;  /* 0x0000000107077824 */ /* 0x000fe200078e0209 */
[----:B------:R-:W-:Y:S01]  /*1210*/  ISETP.NE.AND.EX P0, PT, R25, RZ, PT, P0 ;  /* 0x000000ff1900720c */ /* 0x000fe20003f05300 */
[----:B------:R-:W-:Y:S01]  /*1220*/  IMAD.MOV.U32 R22, RZ, RZ, 0x1 ;  /* 0x00000001ff167424 */ /* 0x000fe200078e00ff */
[----:B------:R-:W2:Y:S02]  /*1230*/  LDC R19, c[0x0][0x600] ;  /* 0x00018000ff137b82 */ /* 0x000ea40000000800 */
[----:B-1----:R-:W-:-:S02]  /*1240*/  SHF.R.U64 R16, R6, R8, R7 ;  /* 0x0000000806107219 */ /* 0x002fc40000001207 */
[----:B------:R-:W-:-:S04]  /*1250*/  SHF.R.U32.HI R7, RZ, R8, R7 ;  /* 0x00000008ff077219 */ /* 0x000fc80000011607 */
[----:B------:R-:W1:Y:S01]  /*1260*/  LDC R20, c[0x0][0x648] ;  /* 0x00019200ff147b82 */ /* 0x000e620000000800 */
[-CC-:B0-----:R-:W-:Y:S02]  /*1270*/  SHF.R.U64 R29, R16, R10.reuse, R7.reuse ;  /* 0x0000000a101d7219 */ /* 0x181fe40000001207 */
[----:B------:R-:W-:-:S05]  /*1280*/  SHF.R.U32.HI R6, RZ, R10, R7 ;  /* 0x0000000aff067219 */ /* 0x000fca0000011607 */
[----:B------:R-:W0:Y:S01]  /*1290*/  LDC R23, c[0x0][0x638] ;  /* 0x00018e00ff177b82 */ /* 0x000e220000000800 */
[-CC-:B---3--:R-:W-:Y:S02]  /*12a0*/  SHF.R.U64 R28, R29, R21.reuse, R6.reuse ;  /* 0x000000151d1c7219 */ /* 0x188fe40000001206 */
[-C--:B------:R-:W-:Y:S02]  /*12b0*/  SHF.L.U32 R0, R0, R21.reuse, RZ ;  /* 0x0000001500007219 */ /* 0x080fe400000006ff */
[----:B------:R-:W-:Y:S01]  /*12c0*/  SHF.R.U32.HI R7, RZ, R21, R6 ;  /* 0x00000015ff077219 */ /* 0x000fe20000011606 */
[----:B------:R-:W-:Y:S01]  /*12d0*/  IMAD.MOV.U32 R6, RZ, RZ, R28 ;  /* 0x000000ffff067224 */ /* 0x000fe200078e001c */
[----:B------:R-:W-:Y:S01]  /*12e0*/  LOP3.LUT R12, RZ, R0, RZ, 0x33, !PT ;  /* 0x00000000ff0c7212 */ /* 0x000fe200078e33ff */
[----:B------:R-:W3:Y:S01]  /*12f0*/  LDC R26, c[0x0][0x610] ;  /* 0x00018400ff1a7b82 */ /* 0x000ee20000000800 */
[----:B------:R-:W-:Y:S05]  /*1300*/  @!P0 BRA `(.L_x_14) ;  /* 0x0000000000288947 */ /* 0x000fea0003800000 */
[----:B------:R-:W4:Y:S02]  /*1310*/  LDC R11, c[0x0][0x64c] ;  /* 0x00019300ff0b7b82 */ /* 0x000f240000000800 */
[----:B----4-:R-:W-:-:S05]  /*1320*/  IADD3 R11, P0, R28, R11, RZ ;  /* 0x0000000b1c0b7210 */ /* 0x010fca0007f1e0ff */
[----:B------:R-:W-:-:S04]  /*1330*/  IMAD.X R17, RZ, RZ, R7, P0 ;  /* 0x000000ffff117224 */ /* 0x000fc800000e0607 */
[----:B------:R-:W-:-:S04]  /*1340*/  IMAD.WIDE.U32 R6, R17, R24, RZ ;  /* 0x0000001811067225 */ /* 0x000fc800078e00ff */
[----:B------:R-:W-:-:S04]  /*1350*/  IMAD.WIDE.U32 R8, P0, R11, R25, R6 ;  /* 0x000000190b087225 */ /* 0x000fc80007800006 */
[----:B------:R-:W-:-:S04]  /*1360*/  IMAD.WIDE.U32 R6, R11, R24, RZ ;  /* 0x000000180b067225 */ /* 0x000fc800078e00ff */
[----:B------:R-:W-:Y:S01]  /*1370*/  IMAD.X R11, RZ, RZ, RZ, P0 ;  /* 0x000000ffff0b7224 */ /* 0x000fe200000e06ff */
[----:B------:R-:W-:Y:S01]  /*1380*/  IADD3 RZ, P0, R7, R8, RZ ;  /* 0x0000000807ff7210 */ /* 0x000fe20007f1e0ff */
[----:B------:R-:W-:-:S04]  /*1390*/  IMAD.MOV.U32 R10, RZ, RZ, R9 ;  /* 0x000000ffff0a7224 */ /* 0x000fc800078e0009 */
[----:B------:R-:W-:-:S08]  /*13a0*/  IMAD.WIDE.U32.X R6, R17, R25, R10, P0 ;  /* 0x0000001911067225 */ /* 0x000fd000000e040a */
.L_x_14:
[----:B-1----:R-:W-:Y:S01]  /*13b0*/  SHF.R.U64 R6, R6, R20, R7 ;  /* 0x0000001406067219 */ /* 0x002fe20000001207 */
[----:B--2---:R-:W-:Y:S01]  /*13c0*/  VIADD R7, R19, 0xffffffff ;  /* 0xffffffff13077836 */ /* 0x004fe20000000000 */
[----:B------:R-:W-:Y:S01]  /*13d0*/  SHF.L.U32 R0, R22, R21, RZ ;  /* 0x0000001516007219 */ /* 0x000fe200000006ff */
[----:B------:R-:W-:Y:S01]  /*13e0*/  @P2 IMAD R14, R15, R18, R4 ;  /* 0x000000120f0e2224 */ /* 0x000fe200078e0204 */
[----:B------:R-:W-:Y:S01]  /*13f0*/  LOP3.LUT R5, R29, R12, RZ, 0xc0, !PT ;  /* 0x0000000c1d057212 */ /* 0x000fe200078ec0ff */
[----:B------:R-:W-:Y:S01]  /*1400*/  IMAD.MOV R8, RZ, RZ, -R6 ;  /* 0x000000ffff087224 */ /* 0x000fe200078e0a06 */
[----:B------:R-:W-:-:S03]  /*1410*/  LOP3.LUT R7, R16, R7, RZ, 0xc0, !PT ;  /* 0x0000000710077212 */ /* 0x000fc600078ec0ff */
[----:B------:R-:W-:Y:S02]  /*1420*/  IMAD R5, R0, R6, R5 ;  /* 0x0000000600057224 */ /* 0x000fe400078e0205 */
[----:B0-----:R-:W-:Y:S02]  /*1430*/  IMAD R0, R8, R23, R28 ;  /* 0x0000001708007224 */ /* 0x001fe400078e021c */
[----:B---3--:R-:W-:Y:S02]  /*1440*/  IMAD R4, R5, R26, R14 ;  /* 0x0000001a05047224 */ /* 0x008fe400078e020e */
[----:B------:R-:W-:Y:S02]  /*1450*/  IMAD.MOV.U32 R6, RZ, RZ, 0x1 ;  /* 0x00000001ff067424 */ /* 0x000fe400078e00ff */
[----:B------:R-:W-:-:S03]  /*1460*/  IMAD R5, R0, R19, R7 ;  /* 0x0000001300057224 */ /* 0x000fc600078e0207 */
[----:B------:R-:W-:Y:S02]  /*1470*/  PRMT R0, R6, 0x7610, R0 ;  /* 0x0000761006007816 */ /* 0x000fe40000000000 */
[----:B------:R-:W-:Y:S02]  /*1480*/  SEL R6, R5, R4, !P2 ;  /* 0x0000000405067207 */ /* 0x000fe40005000000 */
[----:B------:R-:W-:-:S03]  /*1490*/  SEL R4, R4, R5, !P2 ;  /* 0x0000000504047207 */ /* 0x000fc60005000000 */
[----:B------:R3:W-:Y:S04]  /*14a0*/  STL [R1+0x88], R6 ;  /* 0x0000880601007387 */ /* 0x0007e80000100800 */
[----:B------:R3:W-:Y:S04]  /*14b0*/  STL [R1+0x74], R27 ;  /* 0x0000741b01007387 */ /* 0x0007e80000100800 */
[----:B------:R3:W-:Y:S02]  /*14c0*/  STL [R1+0x84], R4 ;  /* 0x0000840401007387 */ /* 0x0007e40000100800 */
.L_x_12:
[----:B------:R-:W-:Y:S05]  /*14d0*/  @!P1 BRA `(.L_x_15) ;  /* 0x00000000000c9947 */ /* 0x000fea0003800000 */
[----:B------:R-:W-:Y:S01]  /*14e0*/  UCGABAR_WAIT ;  /* 0x0000000000007dc7 */ /* 0x000fe20008000000 */
[----:B------:R-:W-:Y:S01]  /*14f0*/  CCTL.IVALL ;  /* 0x00000000ff00798f */ /* 0x000fe20002000000 */
[----:B------:R-:W-:Y:S05]  /*1500*/  BRA `(.L_x_16) ;  /* 0x0000000000047947 */ /* 0x000fea0003800000 */
.L_x_15:
[----:B------:R-:W-:Y:S06]  /*1510*/  BAR.SYNC.DEFER_BLOCKING 0x0 ;  /* 0x0000000000007b1d */ /* 0x000fec0000010000 */
.L_x_16:
[----:B------:R-:W-:Y:S05]  /*1520*/  @!P3 BRA `(.L_x_17) ;  /* 0x000000dc0054b947 */ /* 0x000fea0003800000 */
[----:B------:R-:W-:-:S06]  /*1530*/  UISETP.GT.U32.AND UP0, UPT, UR12, 0x1, UPT ;  /* 0x000000010c00788c */ /* 0x000fcc000bf04070 */
[----:B------:R-:W-:-:S13]  /*1540*/  PLOP3.LUT P0, PT, PT, PT, UP0, 0x80, 0x0 ;  /* 0x000000000000781c */ /* 0x000fda0003f0f008 */
[----:B------:R-:W-:Y:S05]  /*1550*/  @P0 EXIT ;  /* 0x000000000000094d */ /* 0x000fea0003800000 */
.L_x_18:
[----:B------:R-:W-:-:S08]  /*1560*/  NOP ;  /* 0x0000000000007918 */ /* 0x000fd00000000000 */
[----:B------:R-:W4:Y:S02]  /*1570*/  USETMAXREG.TRY_ALLOC.CTAPOOL UP0, 0xe8 ;  /* 0x000000e8000079c8 */ /* 0x000f240008000600 */
[----:B----4-:R-:W-:-:S13]  /*1580*/  PLOP3.LUT P0, PT, PT, PT, UP0, 0x80, 0x0 ;  /* 0x000000000000781c */ /* 0x010fda0003f0f008 */
[----:B------:R-:W-:Y:S05]  /*1590*/  @!P0 BRA `(.L_x_18) ;  /* 0xfffffffc00f08947 */ /* 0x000fea000383ffff */
[----:B------:R-:W-:-:S13]  /*15a0*/  LOP3.LUT P0, RZ, R0, 0xff, RZ, 0xc0, !PT ;  /* 0x000000ff00ff7812 */ /* 0x000fda000780c0ff */
[----:B------:R-:W-:Y:S05]  /*15b0*/  @!P0 EXIT ;  /* 0x000000000000894d */ /* 0x000fea0003800000 */
[----:B------:R-:W4:Y:S01]  /*15c0*/  S2UR UR6, SR_CgaCtaId ;  /* 0x00000000000679c3 */ /* 0x000f220000008800 */
[CC--:B------:R-:W-:Y:S01]  /*15d0*/  LEA.HI R0, R13.reuse, R2.reuse, RZ, 0x2 ;  /* 0x000000020d007211 */ /* 0x0c0fe200078f10ff */
[----:B------:R-:W-:Y:S01]  /*15e0*/  UIADD3 UR7, UR18, -0x1, URZ ;  /* 0xffffffff12077890 */ /* 0x000fe2000fffe03f */
[----:B------:R-:W-:Y:S01]  /*15f0*/  LEA.HI R13, R13, R2, RZ, 0x5 ;  /* 0x000000020d0d7211 */ /* 0x000fe200078f28ff */
[----:B------:R-:W-:Y:S01]  /*1600*/  UMOV UR22, 0x400 ;  /* 0x0000040000167882 */ /* 0x000fe20000000000 */
[--C-:B---3--:R-:W-:Y:S01]  /*1610*/  SHF.R.S32.HI R4, RZ, 0x2, R0.reuse ;  /* 0x00000002ff047819 */ /* 0x108fe20000011400 */
[----:B------:R-:W-:Y:S01]  /*1620*/  UISETP.LT.AND UP0, UPT, UR14, 0x1, UPT ;  /* 0x000000010e00788c */ /* 0x000fe2000bf01270 */
[----:B------:R-:W-:Y:S01]  /*1630*/  SHF.R.S32.HI R3, RZ, 0x1f, R0 ;  /* 0x0000001fff037819 */ /* 0x000fe20000011400 */
[----:B------:R-:W-:Y:S01]  /*1640*/  ULOP3.LUT UR30, UR15, 0x1, URZ, 0xfc, !UPT ;  /* 0x000000010f1e7892 */ /* 0x000fe2000f8efc3f */
[----:B------:R-:W-:Y:S01]  /*1650*/  SHF.R.S32.HI R13, RZ, 0x5, R13 ;  /* 0x00000005ff0d7819 */ /* 0x000fe2000001140d */
[----:B------:R-:W-:Y:S01]  /*1660*/  USEL UR19, UR14, 0x1, UP0 ;  /* 0x000000010e137887 */ /* 0x000fe20008000000 */
[----:B------:R-:W-:Y:S01]  /*1670*/  LEA.HI R3, R3, R4, RZ, 0x3 ;  /* 0x0000000403037211 */ /* 0x000fe200078f18ff */
[----:B------:R-:W-:-:S02]  /*1680*/  UISETP.NE.AND UP0, UPT, UR7, URZ, UPT ;  /* 0x0000003f0700728c */ /* 0x000fc4000bf05270 */
[----:B------:R-:W-:Y:S01]  /*1690*/  USHF.L.U32 UR29, UR14, 0x1, URZ ;  /* 0x000000010e1d7899 */ /* 0x000fe2000800063f */
[----:B------:R-:W-:Y:S01]  /*16a0*/  LOP3.LUT R3, R3, 0xfffffff8, RZ, 0xc0, !PT ;  /* 0xfffffff803037812 */ /* 0x000fe200078ec0ff */
[----:B------:R-:W-:Y:S02]  /*16b0*/  UIADD3 UR19, -UR19, UR14, URZ ;  /* 0x0000000e13137290 */ /* 0x000fe4000fffe13f */
[----:B------:R-:W-:Y:S02]  /*16c0*/  USEL UR27, URZ, 0x1, UP0 ;  /* 0x000000013f1b7887 */ /* 0x000fe40008000000 */
[----:B------:R-:W-:Y:S01]  /*16d0*/  IMAD.IADD R4, R4, 0x1, -R3 ;  /* 0x0000000104047824 */ /* 0x000fe200078e0a03 */
[----:B------:R-:W-:Y:S01]  /*16e0*/  LOP3.LUT R3, R0, 0xfffffffc, RZ, 0xc0, !PT ;  /* 0xfffffffc00037812 */ /* 0x000fe200078ec0ff */
[----:B----4-:R-:W-:-:S03]  /*16f0*/  ULEA UR22, UR6, UR22, 0x18 ;  /* 0x0000001606167291 */ /* 0x010fc6000f8ec03f */
[--C-:B------:R-:W-:Y:S01]  /*1700*/  SHF.R.S32.HI R5, RZ, 0x1f, R4.reuse ;  /* 0x0000001fff057819 */ /* 0x100fe20000011404 */
[----:B------:R-:W-:Y:S01]  /*1710*/  USHF.L.U32 UR6, UR7, 0x3, URZ ;  /* 0x0000000307067899 */ /* 0x000fe2000800063f */
[C-C-:B------:R-:W-:Y:S01]  /*1720*/  IMAD R0, R13.reuse, -0x10, -R4.reuse ;  /* 0xfffffff00d007824 */ /* 0x140fe200078e0a04 */
[----:B------:R-:W-:Y:S01]  /*1730*/  UIADD3 UR28, UR22, 0x60, URZ ;  /* 0x00000060161c7890 */ /* 0x000fe2000fffe03f */
[----:B--2---:R-:W-:Y:S01]  /*1740*/  IMAD.IADD R6, R2, 0x1, -R3 ;  /* 0x0000000102067824 */ /* 0x004fe200078e0a03 */
[----:B------:R-:W-:Y:S01]  /*1750*/  ULOP3.LUT UR6, UR6, 0x8, URZ, 0xc0, !UPT ;  /* 0x0000000806067892 */ /* 0x000fe2000f8ec03f */
[----:B------:R-:W-:Y:S01]  /*1760*/  IMAD.WIDE R2, R13, 0x10, R4 ;  /* 0x000000100d027825 */ /* 0x000fe200078e0204 */
[----:B------:R-:W-:Y:S02]  /*1770*/  ULEA UR18, UR18, UR28, 0x3 ;  /* 0x0000001c12127291 */ /* 0x000fe4000f8e183f */
[----:B------:R-:W-:Y:S01]  /*1780*/  ULOP3.LUT UR26, UR6, 0x8, URZ, 0x3c, !UPT ;  /* 0x00000008061a7892 */ /* 0x000fe2000f8e3c3f */
[----:B------:R2:W-:Y:S01]  /*1790*/  STL [R1+0x8c], R6 ;  /* 0x00008c0601007387 */ /* 0x0005e20000100800 */
[----:B------:R-:W-:-:S03]  /*17a0*/  ULOP3.LUT UR12, UR6, 0x18, URZ, 0x3c, !UPT ;  /* 0x00000018060c7892 */ /* 0x000fc6000f8e3c3f */
[----:B------:R-:W-:Y:S02]  /*17b0*/  ULDC UR6, c[0x0][0x284] ;  /* 0x0000a10000067ab9 */ /* 0x000fe40000000800 */
[----:B------:R-:W-:-:S05]  /*17c0*/  VIADD R0, R0, UR6 ;  /* 0x0000000600007c36 */ /* 0x000fca0008000000 */
[----:B------:R2:W-:Y:S04]  /*17d0*/  STL [R1+0x98], R0 ;  /* 0x0000980001007387 */ /* 0x0005e80000100800 */
[----:B------:R2:W-:Y:S02]  /*17e0*/  STL.64 [R1+0x90], R2 ;  /* 0x0000900201007387 */ /* 0x0005e40000100a00 */
.L_x_301:
[----:B--2---:R-:W-:Y:S01]  /*17f0*/  IMAD.U32 R0, RZ, RZ, UR27 ;  /* 0x0000001bff007e24 */ /* 0x004fe2000f8e00ff */
[----:B0-----:R-:W2:Y:S01]  /*1800*/  LDC R2, c[0x0][0x28c] ;  /* 0x0000a300ff027b82 */ /* 0x001ea20000000800 */
[----:B------:R-:W-:Y:S01]  /*1810*/  UMOV UR6, URZ ;  /* 0x0000003f00067c82 */ /* 0x000fe20008000000 */
[----:B------:R-:W-:Y:S02]  /*1820*/  UMOV UR23, UR5 ;  /* 0x0000000500177c82 */ /* 0x000fe40008000000 */
[----:B------:R-:W-:-:S04]  /*1830*/  SHF.L.U32 R0, R0, 0x1f, RZ ;  /* 0x0000001f00007819 */ /* 0x000fc800000006ff */
[----:B------:R-:W3:Y:S01]  /*1840*/  SYNCS.PHASECHK.TRANS64.TRYWAIT P0, [UR18+-0x8], R0 ;  /* 0xfffff800ff0075a7 */ /* 0x000ee20008000152 */
[----:B--2---:R-:W-:Y:S01]  /*1850*/  ISETP.GE.AND P1, PT, R2, 0x1, PT ;  /* 0x000000010200780c */ /* 0x004fe20003f26270 */
[----:B---34-:R-:W-:-:S12]  /*1860*/  @!P0 BRA `(.L_x_19) ;  /* 0x000000ec00208947 */ /* 0x018fd80003800000 */
.L_x_324:
[----:B------:R3:W-:Y:S01]  /*1870*/  STL [R1+0x6c], RZ ;  /* 0x00006cff01007387 */ /* 0x0007e20000100800 */
[----:B------:R-:W-:Y:S01]  /*1880*/  UMOV UR24, UR4 ;  /* 0x0000000400187c82 */ /* 0x000fe20008000000 */
[----:B------:R-:W-:Y:S01]  /*1890*/  UMOV UR7, URZ ;  /* 0x0000003f00077c82 */ /* 0x000fe20008000000 */
[----:B------:R-:W-:Y:S01]  /*18a0*/  UMOV UR8, URZ ;  /* 0x0000003f00087c82 */ /* 0x000fe20008000000 */
[----:B------:R3:W-:Y:S01]  /*18b0*/  STL [R1+0x68], RZ ;  /* 0x000068ff01007387 */ /* 0x0007e20000100800 */
[----:B--2---:R-:W-:Y:S01]  /*18c0*/  IMAD.MOV.U32 R0, RZ, RZ, RZ ;  /* 0x000000ffff007224 */ /* 0x004fe200078e00ff */
[----:B------:R-:W-:Y:S02]  /*18d0*/  CS2R R2, SRZ ;  /* 0x0000000000027805 */ /* 0x000fe4000001ff00 */
[----:B------:R-:W-:Y:S01]  /*18e0*/  CS2R R4, SRZ ;  /* 0x0000000000047805 */ /* 0x000fe2000001ff00 */
[----:B------:R3:W-:Y:S01]  /*18f0*/  STL [R1+0x64], RZ ;  /* 0x000064ff01007387 */ /* 0x0007e20000100800 */
[----:B------:R-:W-:-:S02]  /*1900*/  CS2R R6, SRZ ;  /* 0x0000000000067805 */ /* 0x000fc4000001ff00 */
[----:B------:R-:W-:Y:S02]  /*1910*/  CS2R R8, SRZ ;  /* 0x0000000000087805 */ /* 0x000fe4000001ff00 */
[----:B0-----:R-:W-:Y:S01]  /*1920*/  CS2R R10, SRZ ;  /* 0x00000000000a7805 */ /* 0x001fe2000001ff00 */
[----:B------:R3:W-:Y:S01]  /*1930*/  STL [R1+0x60], RZ ;  /* 0x000060ff01007387 */ /* 0x0007e20000100800 */
[----:B-1----:R-:W-:Y:S02]  /*1940*/  CS2R R12, SRZ ;  /* 0x00000000000c7805 */ /* 0x002fe4000001ff00 */
[----:B------:R-:W-:Y:S02]  /*1950*/  CS2R R14, SRZ ;  /* 0x00000000000e7805 */ /* 0x000fe4000001ff00 */
[----:B------:R-:W-:Y:S01]  /*1960*/  CS2R R16, SRZ ;  /* 0x0000000000107805 */ /* 0x000fe2000001ff00 */
[----:B------:R3:W-:Y:S01]  /*1970*/  STL [R1+0x5c], RZ ;  /* 0x00005cff01007387 */ /* 0x0007e20000100800 */
[----:B------:R-:W-:-:S02]  /*1980*/  CS2R R18, SRZ ;  /* 0x0000000000127805 */ /* 0x000fc4000001ff00 */
[----:B------:R-:W-:Y:S02]  /*1990*/  CS2R R20, SRZ ;  /* 0x0000000000147805 */ /* 0x000fe4000001ff00 */
[----:B------:R-:W-:Y:S01]  /*19a0*/  CS2R R22, SRZ ;  /* 0x0000000000167805 */ /* 0x000fe2000001ff00 */
[----:B------:R3:W-:Y:S01]  /*19b0*/  STL [R1+0x58], RZ ;  /* 0x000058ff01007387 */ /* 0x0007e20000100800 */
[----:B------:R-:W-:Y:S02]  /*19c0*/  CS2R R152, SRZ ;  /* 0x0000000000987805 */ /* 0x000fe4000001ff00 */
        /* <DEDUP_REMOVED lines=48> */
[----:B------:R-:W-:Y:S01]  /*1cd0*/  CS2R R226, SRZ ;  /* 0x0000000000e27805 */ /* 0x000fe2000001ff00 */
[----:B------:R-:W-:Y:S01]  /*1ce0*/  IMAD.MOV.U32 R228, RZ, RZ, RZ ;  /* 0x000000ffffe47224 */ /* 0x000fe200078e00ff */
[----:B------:R3:W-:Y:S01]  /*1cf0*/  STL [R1+0x24], RZ ;  /* 0x000024ff01007387 */ /* 0x0007e20000100800 */
[----:B------:R-:W-:Y:S02]  /*1d00*/  CS2R R24, SRZ ;  /* 0x0000000000187805 */ /* 0x000fe4000001ff00 */
[----:B------:R-:W-:-:S02]  /*1d10*/  CS2R R26, SRZ ;  /* 0x00000000001a7805 */ /* 0x000fc4000001ff00 */
[----:B------:R-:W-:Y:S01]  /*1d20*/  CS2R R28, SRZ ;  /* 0x00000000001c7805 */ /* 0x000fe2000001ff00 */
[----:B------:R3:W-:Y:S01]  /*1d30*/  STL [R1+0x20], RZ ;  /* 0x000020ff01007387 */ /* 0x0007e20000100800 */
[----:B------:R-:W-:Y:S02]  /*1d40*/  CS2R R30, SRZ ;  /* 0x00000000001e7805 */ /* 0x000fe4000001ff00 */
[----:B------:R-:W-:Y:S02]  /*1d50*/  CS2R R32, SRZ ;  /* 0x0000000000207805 */ /* 0x000fe4000001ff00 */
[----:B------:R-:W-:Y:S01]  /*1d60*/  CS2R R34, SRZ ;  /* 0x0000000000227805 */ /* 0x000fe2000001ff00 */
        /* <DEDUP_REMOVED lines=28> */
[----:B------:R3:W-:Y:S01]  /*1f30*/  STL [R1], RZ ;  /* 0x000000ff01007387 */ /* 0x0007e20000100800 */
[----:B------:R-:W-:Y:S02]  /*1f40*/  CS2R R78, SRZ ;  /* 0x00000000004e7805 */ /* 0x000fe4000001ff00 */
[----:B------:R-:W-:Y:S02]  /*1f50*/  CS2R R80, SRZ ;  /* 0x0000000000507805 */ /* 0x000fe4000001ff00 */
[----:B------:R-:W-:Y:S02]  /*1f60*/  CS2R R82, SRZ ;  /* 0x0000000000527805 */ /* 0x000fe4000001ff00 */
[----:B------:R-:W-:Y:S02]  /*1f70*/  CS2R R84, SRZ ;  /* 0x0000000000547805 */ /* 0x000fe4000001ff00 */
[----:B------:R-:W-:-:S02]  /*1f80*/  CS2R R86, SRZ ;  /* 0x0000000000567805 */ /* 0x000fc4000001ff00 */
[----:B------:R-:W-:Y:S02]  /*1f90*/  CS2R R88, SRZ ;  /* 0x0000000000587805 */ /* 0x000fe4000001ff00 */
        /* <DEDUP_REMOVED lines=30> */
[----:B------:R-:W-:Y:S01]  /*2180*/  CS2R R150, SRZ ;  /* 0x0000000000967805 */ /* 0x000fe2000001ff00 */
[----:B---3--:R-:W-:Y:S06]  /*2190*/  @!P1 BRA `(.L_x_20) ;  /* 0x0000001000a09947 */ /* 0x008fec0003800000 */
[----:B------:R-:W-:-:S06]  /*21a0*/  UISETP.NE.AND UP0, UPT, UR30, 0x3, UPT ;  /* 0x000000031e00788c */ /* 0x000fcc000bf05270 */
[----:B------:R-:W-:-:S13]  /*21b0*/  PLOP3.LUT P1, PT, PT, PT, UP0, 0x80, 0x0 ;  /* 0x000000000000781c */ /* 0x000fda0003f2f008 */
[----:B------:R-:W-:Y:S05]  /*21c0*/  @!P1 BRA `(.L_x_21) ;  /* 0x0000000000049947 */ /* 0x000fea0003800000 */
[----:B------:R-:W-:Y:S01]  /*21d0*/  BPT.TRAP 0x1 ;  /* 0x000000040000795c */ /* 0x000fe20000300000 */
.L_x_21:
[----:B------:R-:W-:Y:S01]  /*21e0*/  ULEA UR6, UR5, UR22, 0x3 ;  /* 0x0000001605067291 */ /* 0x000fe2000f8e183f */
[----:B------:R-:W-:-:S05]  /*21f0*/  IMAD.U32 R0, RZ, RZ, UR4 ;  /* 0x00000004ff007e24 */ /* 0x000fca000f8e00ff */
[----:B------:R-:W-:-:S04]  /*2200*/  SHF.L.U32 R0, R0, 0x1f, RZ ;  /* 0x0000001f00007819 */ /* 0x000fc800000006ff */
[----:B------:R0:W1:Y:S01]  /*2210*/  SYNCS.PHASECHK.TRANS64.TRYWAIT P0, [UR6], R0 ;  /* 0x00000000ff0075a7 */ /* 0x0000620008000146 */
[----:B------:R-:W-:Y:S05]  /*2220*/  @!P1 BRA `(.L_x_22) ;  /* 0x0000000000049947 */ /* 0x000fea0003800000 */
[----:B------:R-:W-:Y:S01]  /*2230*/  BPT.TRAP 0x1 ;  /* 0x000000040000795c */ /* 0x000fe20000300000 */
.L_x_22:
[----:B-1----:R-:W-:Y:S05]  /*2240*/  @P0 BRA `(.L_x_23) ;  /* 0x0000000000080947 */ /* 0x002fea0003800000 */
[----:B------:R-:W1:Y:S02]  /*2250*/  SYNCS.PHASECHK.TRANS64.TRYWAIT P0, [UR6], R0 ;  /* 0x00000000ff0075a7 */ /* 0x000e640008000146 */
[----:B-1----:R-:W-:Y:S05]  /*2260*/  @!P0 BRA `(.L_x_24) ;  /* 0x000000e000b88947 */ /* 0x002fea0003800000 */
.L_x_23:
[----:B------:R-:W-:Y:S01]  /*2270*/  UIADD3 UR6, UR22, 0x180, URZ ;  /* 0x0000018016067890 */ /* 0x000fe2000fffe03f */
[----:B------:R-:W-:Y:S01]  /*2280*/  WARPGROUP.ARRIVE ;  /* 0x00000000000079c5 */ /* 0x000fe20000000000 */
[----:B------:R-:W-:Y:S01]  /*2290*/  UIADD3 UR7, UR22, 0xa180, URZ ;  /* 0x0000a18016077890 */ /* 0x000fe2000fffe03f */
[----:B------:R2:W-:Y:S01]  /*22a0*/  STL [R1+0x6c], RZ ;  /* 0x00006cff01007387 */ /* 0x0005e20000100800 */
[----:B------:R-:W-:Y:S01]  /*22b0*/  USHF.R.U32.HI UR6, URZ, 0x4, UR6 ;  /* 0x000000043f067899 */ /* 0x000fe20008011606 */
[----:B01----:R-:W-:Y:S01]  /*22c0*/  IMAD.MOV.U32 R0, RZ, RZ, RZ ;  /* 0x000000ffff007224 */ /* 0x003fe200078e00ff */
[----:B------:R-:W-:Y:S01]  /*22d0*/  USHF.R.U32.HI UR7, URZ, 0x4, UR7 ;  /* 0x000000043f077899 */ /* 0x000fe20008011607 */
[----:B------:R2:W-:Y:S01]  /*22e0*/  STL [R1+0x68], RZ ;  /* 0x000068ff01007387 */ /* 0x0005e20000100800 */
[----:B------:R-:W-:Y:S01]  /*22f0*/  ULOP3.LUT UR6, UR6, 0x3fff, URZ, 0xc0, !UPT ;  /* 0x00003fff06067892 */ /* 0x000fe2000f8ec03f */
[----:B------:R-:W-:Y:S01]  /*2300*/  CS2R R2, SRZ ;  /* 0x0000000000027805 */ /* 0x000fe2000001ff00 */
[----:B------:R-:W-:Y:S01]  /*2310*/  ULOP3.LUT UR7, UR7, 0x3fff, URZ, 0xc0, !UPT ;  /* 0x00003fff07077892 */ /* 0x000fe2000f8ec03f */
[----:B------:R2:W-:Y:S01]  /*2320*/  STL [R1+0x64], RZ ;  /* 0x000064ff01007387 */ /* 0x0005e20000100800 */
[----:B------:R-:W-:Y:S01]  /*2330*/  ULOP3.LUT UR6, UR6, 0x10000, URZ, 0xfc, !UPT ;  /* 0x0001000006067892 */ /* 0x000fe2000f8efc3f */
[----:B------:R-:W-:Y:S01]  /*2340*/  CS2R R4, SRZ ;  /* 0x0000000000047805 */ /* 0x000fe2000001ff00 */
[----:B------:R-:W-:Y:S01]  /*2350*/  ULOP3.LUT UR7, UR7, 0x10000, URZ, 0xfc, !UPT ;  /* 0x0001000007077892 */ /* 0x000fe2000f8efc3f */
[----:B------:R2:W-:Y:S01]  /*2360*/  STL [R1+0x60], RZ ;  /* 0x000060ff01007387 */ /* 0x0005e20000100800 */
[----:B------:R-:W-:Y:S01]  /*2370*/  ULEA UR6, UR5, UR6, 0x9 ;  /* 0x0000000605067291 */ /* 0x000fe2000f8e483f */
[----:B------:R-:W-:Y:S01]  /*2380*/  CS2R R6, SRZ ;  /* 0x0000000000067805 */ /* 0x000fe2000001ff00 */
[----:B------:R-:W-:Y:S01]  /*2390*/  ULEA UR7, UR5, UR7, 0xb ;  /* 0x0000000705077291 */ /* 0x000fe2000f8e583f */
[----:B------:R2:W-:Y:S01]  /*23a0*/  STL [R1+0x5c], RZ ;  /* 0x00005cff01007387 */ /* 0x0005e20000100800 */
[----:B------:R-:W-:Y:S01]  /*23b0*/  UMOV UR9, 0x40000040 ;  /* 0x4000004000097882 */ /* 0x000fe20000000000 */
[----:B------:R-:W-:Y:S01]  /*23c0*/  UMOV UR11, 0x40000040 ;  /* 0x40000040000b7882 */ /* 0x000fe20000000000 */
[----:B------:R-:W-:Y:S01]  /*23d0*/  CS2R R8, SRZ ;  /* 0x0000000000087805 */ /* 0x000fe2000001ff00 */
[----:B------:R-:W-:Y:S01]  /*23e0*/  UMOV UR8, UR6 ;  /* 0x0000000600087c82 */ /* 0x000fe20008000000 */
[----:B------:R2:W-:Y:S01]  /*23f0*/  STL [R1+0x58], RZ ;  /* 0x000058ff01007387 */ /* 0x0005e20000100800 */
[----:B------:R-:W-:Y:S01]  /*2400*/  UMOV UR10, UR7 ;  /* 0x00000007000a7c82 */ /* 0x000fe20008000000 */
[----:B------:R-:W-:Y:S01]  /*2410*/  CS2R R10, SRZ ;  /* 0x00000000000a7805 */ /* 0x000fe2000001ff00 */
[----:B------:R-:W-:Y:S01]  /*2420*/  QGMMA.64x256x32.F32.E5M2.E5M2 R24, gdesc[UR8], RZ, !UPT ;  /* 0x03e00000081879f3 */ /* 0x000fe2000c7038ff */
[----:B------:R-:W-:Y:S01]  /*2430*/  UIADD3 UR8, UR6, 0x2, URZ ;  /* 0x0000000206087890 */ /* 0x000fe2000fffe03f */
[----:B------:R2:W-:Y:S01]  /*2440*/  STL [R1+0x54], RZ ;  /* 0x000054ff01007387 */ /* 0x0005e20000100800 */
[----:B------:R-:W-:Y:S01]  /*2450*/  UIADD3 UR10, UR7, 0x2, URZ ;  /* 0x00000002070a7890 */ /* 0x000fe2000fffe03f */
[----:B------:R-:W-:Y:S01]  /*2460*/  CS2R R12, SRZ ;  /* 0x00000000000c7805 */ /* 0x000fe2000001ff00 */
[----:B------:R-:W-:Y:S01]  /*2470*/  UMOV UR9, 0x40000040 ;  /* 0x4000004000097882 */ /* 0x000fe20000000000 */
[----:B------:R-:W-:Y:S01]  /*2480*/  UMOV UR11, 0x40000040 ;  /* 0x40000040000b7882 */ /* 0x000fe20000000000 */
        /* <DEDUP_REMOVED lines=57> */
[----:B------:R-:W-:Y:S01]  /*2820*/  CS2R R226, SRZ ;  /* 0x0000000000e27805 */ /* 0x000fe2000001ff00 */
[----:B------:R-:W-:-:S02]  /*2830*/  IMAD.MOV.U32 R228, RZ, RZ, RZ ;  /* 0x000000ffffe47224 */ /* 0x000fc400078e00ff */
[----:B------:R2:W-:Y:S04]  /*2840*/  STL [R1+0x14], RZ ;  /* 0x000014ff01007387 */ /* 0x0005e80000100800 */
[----:B------:R2:W-:Y:S04]  /*2850*/  STL [R1+0x10], RZ ;  /* 0x000010ff01007387 */ /* 0x0005e80000100800 */
[----:B------:R2:W-:Y:S04]  /*2860*/  STL [R1+0xc], RZ ;  /* 0x00000cff01007387 */ /* 0x0005e80000100800 */
[----:B------:R2:W-:Y:S04]  /*2870*/  STL [R1+0x8], RZ ;  /* 0x000008ff01007387 */ /* 0x0005e80000100800 */
[----:B------:R2:W-:Y:S04]  /*2880*/  STL [R1+0x4], RZ ;  /* 0x000004ff01007387 */ /* 0x0005e80000100800 */
[----:B------:R2:W-:Y:S01]  /*2890*/  STL [R1], RZ ;  /* 0x000000ff01007387 */ /* 0x0005e20000100800 */
[----:B------:R-:W-:Y:S01]  /*28a0*/  QGMMA.64x256x32.F32.E5M2.E5M2 R24, gdesc[UR8], R24 ;  /* 0x03e00000081879f3 */ /* 0x000fe20008703818 */
[----:B------:R-:W-:-:S02]  /*28b0*/  UIADD3 UR8, UR6, 0x4, URZ ;  /* 0x0000000406087890 */ /* 0x000fc4000fffe03f */
[----:B------:R-:W-:Y:S01]  /*28c0*/  UIADD3 UR10, UR7, 0x4, URZ ;  /* 0x00000004070a7890 */ /* 0x000fe2000fffe03f */
[----:B------:R-:W-:Y:S01]  /*28d0*/  UMOV UR9, 0x40000040 ;  /* 0x4000004000097882 */ /* 0x000fe20000000000 */
[----:B------:R-:W-:-:S15]  /*28e0*/  UMOV UR11, 0x40000040 ;  /* 0x40000040000b7882 */ /* 0x000fde0000000000 */
[----:B------:R-:W-:-:S08]  /*28f0*/  NOP ;  /* 0x0000000000007918 */ /* 0x000fd00000000000 */
[----:B------:R-:W-:Y:S01]  /*2900*/  QGMMA.64x256x32.F32.E5M2.E5M2 R24, gdesc[UR8], R24 ;  /* 0x03e00000081879f3 */ /* 0x000fe20008703818 */
[----:B------:R-:W-:Y:S02]  /*2910*/  UIADD3 UR10, UR7, 0x6, URZ ;  /* 0x00000006070a7890 */ /* 0x000fe4000fffe03f */
[----:B------:R-:W-:Y:S01]  /*2920*/  UIADD3 UR8, UR6, 0x6, URZ ;  /* 0x0000000606087890 */ /* 0x000fe2000fffe03f */
[----:B------:R-:W-:Y:S01]  /*2930*/  ULDC UR7, c[0x0][0x50c] ;  /* 0x0001430000077ab9 */ /* 0x000fe20000000800 */
[----:B------:R-:W-:Y:S01]  /*2940*/  UMOV UR9, 0x40000040 ;  /* 0x4000004000097882 */ /* 0x000fe20000000000 */
[----:B------:R-:W-:Y:S01]  /*2950*/  UISETP.NE.AND UP0, UPT, UR7, 0x4, UPT ;  /* 0x000000040700788c */ /* 0x000fe2000bf05270 */
[----:B------:R-:W-:Y:S01]  /*2960*/  UMOV UR11, 0x40000040 ;  /* 0x40000040000b7882 */ /* 0x000fe20000000000 */
[----:B------:R-:W-:Y:S02]  /*2970*/  UMOV UR6, 0x4 ;  /* 0x0000000400067882 */ /* 0x000fe40000000000 */
[----:B------:R-:W-:-:S06]  /*2980*/  USEL UR7, URZ, 0x1, UP0 ;  /* 0x000000013f077887 */ /* 0x000fcc0008000000 */
[----:B------:R-:W-:-:S12]  /*2990*/  ISETP.NE.AND P0, PT, RZ, UR7, PT ;  /* 0x00000007ff007c0c */ /* 0x000fd8000bf05270 */
[----:B------:R-:W-:Y:S01]  /*29a0*/  QGMMA.64x256x32.F32.E5M2.E5M2 R24, gdesc[UR8], R24, gsb0 ;  /* 0x03e00000081879f3 */ /* 0x000fe20008003818 */
[----:B--2---:R-:W-:Y:S05]  /*29b0*/  @!P0 BRA `(.L_x_25) ;  /* 0x0000000800808947 */ /* 0x004fea0003800000 */
[----:B------:R-:W-:Y:S02]  /*29c0*/  WARPGROUP.DEPBAR.LE gsb0, 0x0 ;  /* 0x00008000000079c5 */ /* 0x000fe40000010000 */
[----:B------:R-:W-:-:S01]  /*29d0*/  FADD R227, RZ, R25 ;  /* 0x00000019ffe37221 */ /* 0x000fc20000000000 */
[----:B------:R-:W-:Y:S01]  /*29e0*/  FADD R228, RZ, R24 ;  /* 0x00000018ffe47221 */ /* 0x000fe20000000000 */
[----:B------:R-:W-:-:S01]  /*29f0*/  FADD R226, RZ, R26 ;  /* 0x0000001affe27221 */ /* 0x000fc20000000000 */
[----:B------:R-:W-:Y:S01]  /*2a00*/  FADD R225, RZ, R27 ;  /* 0x0000001bffe17221 */ /* 0x000fe20000000000 */
[----:B------:R-:W-:-:S01]  /*2a10*/  FADD R224, RZ, R28 ;  /* 0x0000001cffe07221 */ /* 0x000fc20000000000 */
[----:B------:R0:W-:Y:S01]  /*2a20*/  STL [R1+0xa0], R227 ;  /* 0x0000a0e301007387 */ /* 0x0001e20000100800 */
[----:B------:R-:W-:-:S01]  /*2a30*/  FADD R223, RZ, R29 ;  /* 0x0000001dffdf7221 */ /* 0x000fc20000000000 */
[----:B------:R-:W-:Y:S01]  /*2a40*/  FADD R222, RZ, R30 ;  /* 0x0000001effde7221 */ /* 0x000fe20000000000 */
[----:B------:R-:W-:-:S01]  /*2a50*/  FADD R221, RZ, R31 ;  /* 0x0000001fffdd7221 */ /* 0x000fc20000000000 */
[----:B------:R-:W-:Y:S01]  /*2a60*/  FADD R220, RZ, R32 ;  /* 0x00000020ffdc7221 */ /* 0x000fe20000000000 */
[----:B------:R-:W-:-:S01]  /*2a70*/  FADD R219, RZ, R33 ;  /* 0x00000021ffdb7221 */ /* 0x000fc20000000000 */
[----:B------:R-:W-:Y:S01]  /*2a80*/  FADD R218, RZ, R34 ;  /* 0x00000022ffda7221 */ /* 0x000fe20000000000 */
[----:B------:R-:W-:-:S01]  /*2a90*/  FADD R217, RZ, R35 ;  /* 0x00000023ffd97221 */ /* 0x000fc20000000000 */
[----:B------:R-:W-:Y:S01]  /*2aa0*/  FADD R216, RZ, R36 ;  /* 0x00000024ffd87221 */ /* 0x000fe20000000000 */
[----:B------:R-:W-:-:S01]  /*2ab0*/  FADD R215, RZ, R37 ;  /* 0x00000025ffd77221 */ /* 0x000fc20000000000 */
[----:B0-----:R-:W-:Y:S01]  /*2ac0*/  FADD R227, RZ, R124 ;  /* 0x0000007cffe37221 */ /* 0x001fe20000000000 */
[----:B------:R-:W-:-:S01]  /*2ad0*/  FADD R214, RZ, R38 ;  /* 0x00000026ffd67221 */ /* 0x000fc20000000000 */
[----:B------:R-:W-:Y:S01]  /*2ae0*/  FADD R213, RZ, R39 ;  /* 0x00000027ffd57221 */ /* 0x000fe20000000000 */
[----:B------:R-:W-:-:S01]  /*2af0*/  FADD R212, RZ, R40 ;  /* 0x00000028ffd47221 */ /* 0x000fc20000000000 */
[----:B------:R-:W-:Y:S01]  /*2b00*/  FADD R211, RZ, R41 ;  /* 0x00000029ffd37221 */ /* 0x000fe20000000000 */
[----:B------:R0:W-:Y:S01]  /*2b10*/  STL [R1], R227 ;  /* 0x000000e301007387 */ /* 0x0001e20000100800 */
        /* <DEDUP_REMOVED lines=94> */
[----:B0-----:R-:W-:-:S05]  /*3100*/  FADD R227, RZ, R131 ;  /* 0x00000083ffe37221 */ /* 0x001fca0000000000 */
[----:B------:R0:W-:Y:S02]  /*3110*/  STL [R1+0x1c], R227 ;  /* 0x00001ce301007387 */ /* 0x0001e40000100800 */
        /* <DEDUP_REMOVED lines=39> */
[----:B------:R0:W-:Y:S04]  /*3390*/  STL [R1+0x6c], R227 ;  /* 0x00006ce301007387 */ /* 0x0001e80000100800 */
[----:B0-----:R0:W5:Y:S01]  /*33a0*/  LDL.LU R227, [R1+0xa0] ;  /* 0x0000a00001e37983 */ /* 0x0011620000300800 */
[----:B------:R-:W-:-:S05]  /*33b0*/  UMOV UR6, URZ ;  /* 0x0000003f00067c82 */ /* 0x000fca0008000000 */
.L_x_25:
[----:B------:R-:W-:Y:S01]  /*33c0*/  UIADD3 UR23, UR5, 0x1, URZ ;  /* 0x0000000105177890 */ /* 0x000fe2000fffe03f */
[----:B------:R-:W-:-:S03]  /*33d0*/  UMOV UR8, 0x1 ;  /* 0x0000000100087882 */ /* 0x000fc60000000000 */
[----:B------:R-:W-:-:S04]  /*33e0*/  UISETP.NE.AND UP0, UPT, UR23, 0x5, UPT ;  /* 0x000000051700788c */ /* 0x000fc8000bf05270 */
[----:B------:R-:W-:Y:S02]  /*33f0*/  USEL UR24, URZ, 0x1, UP0 ;  /* 0x000000013f187887 */ /* 0x000fe40008000000 */
[----:B------:R-:W-:Y:S02]  /*3400*/  USEL UR23, UR23, URZ, UP0 ;  /* 0x0000003f17177287 */ /* 0x000fe40008000000 */
[----:B------:R-:W-:-:S12]  /*3410*/  ULOP3.LUT UR24, UR4, UR24, URZ, 0x3c, !UPT ;  /* 0x0000001804187292 */ /* 0x000fd8000f8e3c3f */
.L_x_20:
[----:B------:R-:W-:-:S06]  /*3420*/  UISETP.GE.AND UP0, UPT, UR19, 0x1, UPT ;  /* 0x000000011300788c */ /* 0x000fcc000bf06270 */
[----:B------:R-:W-:-:S13]  /*3430*/  PLOP3.LUT P0, PT, PT, PT, UP0, 0x80, 0x0 ;  /* 0x000000000000781c */ /* 0x000fda0003f0f008 */
[----:B------:R-:W-:Y:S05]  /*3440*/  @!P0 BRA `(.L_x_26) ;  /* 0x0000001000dc8947 */ /* 0x000fea0003800000 */
[----:B------:R-:W-:Y:S01]  /*3450*/  UMOV UR25, UR19 ;  /* 0x0000001300197c82 */ /* 0x000fe20008000000 */
[----:B------:R-:W-:Y:S01]  /*3460*/  UMOV UR33, UR5 ;  /* 0x0000000500217c82 */ /* 0x000fe20008000000 */
[----:B------:R-:W-:-:S05]  /*3470*/  ULDC UR35, c[0x0][0x50c] ;  /* 0x0001430000237ab9 */ /* 0x000fca0000000800 */
.L_x_34:
[----:B------:R-:W-:-:S06]  /*3480*/  UISETP.NE.AND UP0, UPT, UR30, 0x3, UPT ;  /* 0x000000031e00788c */ /* 0x000fcc000bf05270 */
[----:B------:R-:W-:-:S13]  /*3490*/  PLOP3.LUT P1, PT, PT, PT, UP0, 0x80, 0x0 ;  /* 0x000000000000781c */ /* 0x000fda0003f2f008 */
[----:B-----5:R-:W-:Y:S05]  /*34a0*/  @!P1 BRA `(.L_x_27) ;  /* 0x0000000000049947 */ /* 0x020fea0003800000 */
[----:B------:R-:W-:Y:S01]  /*34b0*/  BPT.TRAP 0x1 ;  /* 0x000000040000795c */ /* 0x000fe20000300000 */
.L_x_27:
[----:B------:R-:W-:Y:S01]  /*34c0*/  ULEA UR9, UR23, UR22, 0x3 ;  /* 0x0000001617097291 */ /* 0x000fe2000f8e183f */
[----:B------:R-:W-:-:S05]  /*34d0*/  IMAD.U32 R229, RZ, RZ, UR24 ;  /* 0x00000018ffe57e24 */ /* 0x000fca000f8e00ff */
[----:B------:R-:W-:-:S04]  /*34e0*/  SHF.L.U32 R229, R229, 0x1f, RZ ;  /* 0x0000001fe5e57819 */ /* 0x000fc800000006ff */
[----:B------:R1:W2:Y:S01]  /*34f0*/  SYNCS.PHASECHK.TRANS64.TRYWAIT P0, [UR9], R229 ;  /* 0x000000e5ff0075a7 */ /* 0x0002a20008000149 */
[----:B------:R-:W-:Y:S05]  /*3500*/  @!P1 BRA `(.L_x_28) ;  /* 0x0000000000049947 */ /* 0x000fea0003800000 */
[----:B------:R-:W-:Y:S01]  /*3510*/  BPT.TRAP 0x1 ;  /* 0x000000040000795c */ /* 0x000fe20000300000 */
.L_x_28:
[----:B--2---:R-:W-:Y:S05]  /*3520*/  @P0 BRA `(.L_x_29) ;  /* 0x0000000000080947 */ /* 0x004fea0003800000 */
[----:B------:R-:W2:Y:S02]  /*3530*/  SYNCS.PHASECHK.TRANS64.TRYWAIT P0, [UR9], R229 ;  /* 0x000000e5ff0075a7 */ /* 0x000ea40008000149 */
[----:B--2---:R-:W-:Y:S05]  /*3540*/  @!P0 BRA `(.L_x_30) ;  /* 0x000000d000188947 */ /* 0x004fea0003800000 */
.L_x_29:
[----:B------:R-:W-:Y:S01]  /*3550*/  UIADD3 UR9, UR22, 0x180, URZ ;  /* 0x0000018016097890 */ /* 0x000fe2000fffe03f */
[----:B------:R-:W-:Y:S01]  /*3560*/  WARPGROUP.ARRIVE ;  /* 0x00000000000079c5 */ /* 0x000fe20000000000 */
[----:B------:R-:W-:Y:S02]  /*3570*/  UIADD3 UR10, UR22, 0xa180, URZ ;  /* 0x0000a180160a7890 */ /* 0x000fe4000fffe03f */
[----:B------:R-:W-:Y:S02]  /*3580*/  USHF.R.U32.HI UR9, URZ, 0x4, UR9 ;  /* 0x000000043f097899 */ /* 0x000fe40008011609 */
[----:B------:R-:W-:Y:S02]  /*3590*/  USHF.R.U32.HI UR10, URZ, 0x4, UR10 ;  /* 0x000000043f0a7899 */ /* 0x000fe4000801160a */
[----:B------:R-:W-:Y:S02]  /*35a0*/  UISETP.NE.AND UP0, UPT, UR7, URZ, UPT ;  /* 0x0000003f0700728c */ /* 0x000fe4000bf05270 */
[----:B------:R-:W-:-:S02]  /*35b0*/  ULOP3.LUT UR9, UR9, 0x3fff, URZ, 0xc0, !UPT ;  /* 0x00003fff09097892 */ /* 0x000fc4000f8ec03f */
[----:B------:R-:W-:Y:S02]  /*35c0*/  ULOP3.LUT UR10, UR10, 0x3fff, URZ, 0xc0, !UPT ;  /* 0x00003fff0a0a7892 */ /* 0x000fe4000f8ec03f */
[----:B------:R-:W-:Y:S02]  /*35d0*/  USEL UR8, UR8, URZ, !UP0 ;  /* 0x0000003f08087287 */ /* 0x000fe4000c000000 */
[----:B------:R-:W-:Y:S02]  /*35e0*/  ULOP3.LUT UR7, UR9, 0x10000, URZ, 0xfc, !UPT ;  /* 0x0001000009077892 */ /* 0x000fe4000f8efc3f */
[----:B------:R-:W-:Y:S02]  /*35f0*/  ULOP3.LUT UR10, UR10, 0x10000, URZ, 0xfc, !UPT ;  /* 0x000100000a0a7892 */ /* 0x000fe4000f8efc3f */
[----:B------:R-:W-:Y:S02]  /*3600*/  UISETP.NE.U32.AND UP0, UPT, UR8, URZ, UPT ;  /* 0x0000003f0800728c */ /* 0x000fe4000bf05070 */
[----:B------:R-:W-:-:S02]  /*3610*/  ULEA UR7, UR23, UR7, 0x9 ;  /* 0x0000000717077291 */ /* 0x000fc4000f8e483f */
[----:B------:R-:W-:Y:S01]  /*3620*/  ULEA UR34, UR23, UR10, 0xb ;  /* 0x0000000a17227291 */ /* 0x000fe2000f8e583f */
[----:B------:R-:W-:Y:S01]  /*3630*/  UMOV UR9, 0x40000040 ;  /* 0x4000004000097882 */ /* 0x000fe20000000000 */
[----:B------:R-:W-:Y:S01]  /*3640*/  UMOV UR11, 0x40000040 ;  /* 0x40000040000b7882 */ /* 0x000fe20000000000 */
[----:B------:R-:W-:Y:S02]  /*3650*/  UIADD3 UR6, UR6, 0x4, URZ ;  /* 0x0000000406067890 */ /* 0x000fe4000fffe03f */
[----:B------:R-:W-:Y:S02]  /*3660*/  UMOV UR8, UR7 ;  /* 0x0000000700087c82 */ /* 0x000fe40008000000 */
[----:B------:R-:W-:Y:S02]  /*3670*/  UMOV UR10, UR34 ;  /* 0x00000022000a7c82 */ /* 0x000fe40008000000 */
[----:B------:R-:W-:Y:S01]  /*3680*/  QGMMA.64x256x32.F32.E5M2.E5M2 R24, gdesc[UR8], R24, UP0 ;  /* 0x03e00000081879f3 */ /* 0x000fe2000bf03818 */
[----:B------:R-:W-:-:S02]  /*3690*/  UIADD3 UR8, UR7, 0x2, URZ ;  /* 0x0000000207087890 */ /* 0x000fc4000fffe03f */
[----:B------:R-:W-:Y:S01]  /*36a0*/  UIADD3 UR10, UR34, 0x2, URZ ;  /* 0x00000002220a7890 */ /* 0x000fe2000fffe03f */
[----:B------:R-:W-:Y:S01]  /*36b0*/  UMOV UR9, 0x40000040 ;  /* 0x4000004000097882 */ /* 0x000fe20000000000 */
[----:B------:R-:W-:Y:S01]  /*36c0*/  UMOV UR11, 0x40000040 ;  /* 0x40000040000b7882 */ /* 0x000fe20000000000 */
[----:B------:R-:W-:-:S15]  /*36d0*/  UISETP.NE.AND UP0, UPT, UR6, UR35, UPT ;  /* 0x000000230600728c */ /* 0x000fde000bf05270 */
[----:B------:R-:W-:-:S07]  /*36e0*/  NOP ;  /* 0x0000000000007918 */ /* 0x000fce0000000000 */
[----:B------:R-:W-:Y:S01]  /*36f0*/  QGMMA.64x256x32.F32.E5M2.E5M2 R24, gdesc[UR8], R24 ;  /* 0x03e00000081879f3 */ /* 0x000fe20008703818 */
[----:B------:R-:W-:Y:S02]  /*3700*/  UIADD3 UR8, UR7, 0x4, URZ ;  /* 0x0000000407087890 */ /* 0x000fe4000fffe03f */
[----:B------:R-:W-:Y:S01]  /*3710*/  UIADD3 UR10, UR34, 0x4, URZ ;  /* 0x00000004220a7890 */ /* 0x000fe2000fffe03f */
[----:B------:R-:W-:Y:S01]  /*3720*/  UMOV UR9, 0x40000040 ;  /* 0x4000004000097882 */ /* 0x000fe20000000000 */
[----:B------:R-:W-:-:S15]  /*3730*/  UMOV UR11, 0x40000040 ;  /* 0x40000040000b7882 */ /* 0x000fde0000000000 */
[----:B------:R-:W-:-:S08]  /*3740*/  NOP ;  /* 0x0000000000007918 */ /* 0x000fd00000000000 */
[----:B------:R-:W-:Y:S01]  /*3750*/  QGMMA.64x256x32.F32.E5M2.E5M2 R24, gdesc[UR8], R24 ;  /* 0x03e00000081879f3 */ /* 0x000fe20008703818 */
[----:B------:R-:W-:Y:S02]  /*3760*/  UIADD3 UR8, UR7, 0x6, URZ ;  /* 0x0000000607087890 */ /* 0x000fe4000fffe03f */
[----:B------:R-:W-:Y:S01]  /*3770*/  UIADD3 UR10, UR34, 0x6, URZ ;  /* 0x00000006220a7890 */ /* 0x000fe2000fffe03f */
[----:B------:R-:W-:Y:S01]  /*3780*/  UMOV UR9, 0x40000040 ;  /* 0x4000004000097882 */ /* 0x000fe20000000000 */
[----:B------:R-:W-:Y:S01]  /*3790*/  UMOV UR11, 0x40000040 ;  /* 0x40000040000b7882 */ /* 0x000fe20000000000 */
[----:B------:R-:W-:-:S06]  /*37a0*/  USEL UR7, URZ, 0x1, UP0 ;  /* 0x000000013f077887 */ /* 0x000fcc0008000000 */
[----:B------:R-:W-:-:S15]  /*37b0*/  ISETP.NE.AND P0, PT, RZ, UR7, PT ;  /* 0x00000007ff007c0c */ /* 0x000fde000bf05270 */
[----:B------:R-:W-:-:S01]  /*37c0*/  NOP ;  /* 0x0000000000007918 */ /* 0x000fc20000000000 */
[----:B------:R-:W-:Y:S03]  /*37d0*/  QGMMA.64x256x32.F32.E5M2.E5M2 R24, gdesc[UR8], R24, gsb0 ;  /* 0x03e00000081879f3 */ /* 0x000fe60008003818 */
[----:B------:R-:W-:Y:S02]  /*37e0*/  WARPGROUP.DEPBAR.LE gsb0, 0x1 ;  /* 0x00008000000079c5 */ /* 0x000fe40000010100 */
[----:B------:R-:W-:Y:S05]  /*37f0*/  @!P0 BRA `(.L_x_31) ;  /* 0x0000000c00708947 */ /* 0x000fea0003800000 */
[----:B------:R-:W-:Y:S02]  /*3800*/  WARPGROUP.DEPBAR.LE gsb0, 0x0 ;  /* 0x00008000000079c5 */ /* 0x000fe40000010000 */
[----:B-----5:R-:W-:-:S01]  /*3810*/  FADD R227, R25, R227 ;  /* 0x000000e319e37221 */ /* 0x020fc20000000000 */
[----:B------:R-:W-:Y:S01]  /*3820*/  FADD R226, R26, R226 ;  /* 0x000000e21ae27221 */ /* 0x000fe20000000000 */
[----:B------:R-:W-:-:S01]  /*3830*/  FADD R225, R27, R225 ;  /* 0x000000e11be17221 */ /* 0x000fc20000000000 */
[----:B------:R-:W-:Y:S01]  /*3840*/  FADD R224, R28, R224 ;  /* 0x000000e01ce07221 */ /* 0x000fe20000000000 */
[----:B------:R-:W-:-:S01]  /*3850*/  FADD R223, R29, R223 ;  /* 0x000000df1ddf7221 */ /* 0x000fc20000000000 */
[----:B------:R2:W-:Y:S01]  /*3860*/  STL [R1+0xa0], R227 ;  /* 0x0000a0e301007387 */ /* 0x0005e20000100800 */
[----:B------:R-:W-:-:S01]  /*3870*/  FADD R222, R30, R222 ;  /* 0x000000de1ede7221 */ /* 0x000fc20000000000 */
[----:B------:R-:W-:Y:S01]  /*3880*/  FADD R221, R31, R221 ;  /* 0x000000dd1fdd7221 */ /* 0x000fe20000000000 */
[----:B------:R-:W-:-:S01]  /*3890*/  FADD R220, R32, R220 ;  /* 0x000000dc20dc7221 */ /* 0x000fc20000000000 */
[----:B------:R-:W-:Y:S01]  /*38a0*/  FADD R219, R33, R219 ;  /* 0x000000db21db7221 */ /* 0x000fe20000000000 */
[----:B------:R-:W-:-:S01]  /*38b0*/  FADD R218, R34, R218 ;  /* 0x000000da22da7221 */ /* 0x000fc20000000000 */
[----:B------:R-:W-:Y:S01]  /*38c0*/  FADD R217, R35, R217 ;  /* 0x000000d923d97221 */ /* 0x000fe20000000000 */
[----:B------:R-:W-:-:S01]  /*38d0*/  FADD R216, R36, R216 ;  /* 0x000000d824d87221 */ /* 0x000fc20000000000 */
[----:B------:R-:W-:Y:S01]  /*38e0*/  FADD R215, R37, R215 ;  /* 0x000000d725d77221 */ /* 0x000fe20000000000 */
[----:B------:R-:W-:-:S01]  /*38f0*/  FADD R214, R38, R214 ;  /* 0x000000d626d67221 */ /* 0x000fc20000000000 */
[----:B--2---:R-:W2:Y:S01]  /*3900*/  LDL.LU R227, [R1+0x28] ;  /* 0x0000280001e37983 */ /* 0x004ea20000300800 */
[----:B------:R-:W-:-:S01]  /*3910*/  FADD R213, R39, R213 ;  /* 0x000000d527d57221 */ /* 0x000fc20000000000 */
[----:B------:R-:W-:Y:S01]  /*3920*/  FADD R212, R40, R212 ;  /* 0x000000d428d47221 */ /* 0x000fe20000000000 */
[----:B------:R-:W-:-:S01]  /*3930*/  FADD R211, R41, R211 ;  /* 0x000000d329d37221 */ /* 0x000fc20000000000 */
[----:B------:R3:W-:Y:S01]  /*3940*/  STL [R1+0xa4], R226 ;  /* 0x0000a4e201007387 */ /* 0x0007e20000100800 */
[----:B------:R-:W-:-:S03]  /*3950*/  FADD R228, R24, R228 ;  /* 0x000000e418e47221 */ /* 0x000fc60000000000 */
[----:B---3--:R-:W3:Y:S04]  /*3960*/  LDL.LU R226, [R1+0x24] ;  /* 0x0000240001e27983 */ /* 0x008ee80000300800 */
[----:B------:R4:W-:Y:S04]  /*3970*/  STL [R1+0xa8], R225 ;  /* 0x0000a8e101007387 */ /* 0x0009e80000100800 */
[----:B----4-:R-:W4:Y:S04]  /*3980*/  LDL.LU R225, [R1+0x20] ;  /* 0x0000200001e17983 */ /* 0x010f280000300800 */
[----:B------:R0:W-:Y:S04]  /*3990*/  STL [R1+0xac], R224 ;  /* 0x0000ace001007387 */ /* 0x0001e80000100800 */
[----:B0-----:R-:W4:Y:S04]  /*39a0*/  LDL.LU R224, [R1+0x1c] ;  /* 0x00001c0001e07983 */ /* 0x001f280000300800 */
        /* <DEDUP_REMOVED lines=13> */
[----:B0-----:R-:W4:Y:S04]  /*3a80*/  LDL.LU R217, [R1] ;  /* 0x0000000001d97983 */ /* 0x001f280000300800 */
[----:B------:R-:W-:Y:S04]  /*3a90*/  STL [R1+0xcc], R216 ;  /* 0x0000ccd801007387 */ /* 0x000fe80000100800 */
[----:B------:R-:W-:Y:S04]  /*3aa0*/  STL [R1+0xd0], R215 ;  /* 0x0000d0d701007387 */ /* 0x000fe80000100800 */
[----:B------:R-:W-:Y:S04]  /*3ab0*/  STL [R1+0xd4], R214 ;  /* 0x0000d4d601007387 */ /* 0x000fe80000100800 */
[----:B------:R-:W-:Y:S04]  /*3ac0*/  STL [R1+0xd8], R213 ;  /* 0x0000d8d501007387 */ /* 0x000fe80000100800 */
[----:B------:R-:W-:Y:S04]  /*3ad0*/  STL [R1+0xdc], R212 ;  /* 0x0000dcd401007387 */ /* 0x000fe80000100800 */
[----:B------:R0:W-:Y:S01]  /*3ae0*/  STL [R1+0xe0], R211 ;  /* 0x0000e0d301007387 */ /* 0x0001e20000100800 */
[----:B--2---:R-:W-:-:S01]  /*3af0*/  FADD R227, R134, R227 ;  /* 0x000000e386e37221 */ /* 0x004fc20000000000 */
[----:B---3--:R-:W-:Y:S01]  /*3b00*/  FADD R226, R133, R226 ;  /* 0x000000e285e27221 */ /* 0x008fe20000000000 */
[----:B----4-:R-:W-:-:S01]  /*3b10*/  FADD R225, R132, R225 ;  /* 0x000000e184e17221 */ /* 0x010fc20000000000 */
[----:B------:R-:W-:Y:S01]  /*3b20*/  FADD R224, R131, R224 ;  /* 0x000000e083e07221 */ /* 0x000fe20000000000 */
[----:B------:R-:W-:-:S01]  /*3b30*/  FADD R223, R130, R223 ;  /* 0x000000df82df7221 */ /* 0x000fc20000000000 */
[----:B------:R-:W-:Y:S01]  /*3b40*/  FADD R222, R129, R222 ;  /* 0x000000de81de7221 */ /* 0x000fe20000000000 */
[----:B------:R-:W-:-:S01]  /*3b50*/  FADD R221, R128, R221 ;  /* 0x000000dd80dd7221 */ /* 0x000fc20000000000 */
[----:B------:R-:W-:Y:S01]  /*3b60*/  FADD R220, R127, R220 ;  /* 0x000000dc7fdc7221 */ /* 0x000fe20000000000 */
[----:B------:R-:W-:-:S01]  /*3b70*/  FADD R219, R126, R219 ;  /* 0x000000db7edb7221 */ /* 0x000fc20000000000 */
[----:B------:R-:W-:Y:S01]  /*3b80*/  FADD R218, R125, R218 ;  /* 0x000000da7dda7221 */ /* 0x000fe20000000000 */
[----:B------:R-:W-:-:S05]  /*3b90*/  FADD R217, R124, R217 ;  /* 0x000000d97cd97221 */ /* 0x000fca0000000000 */
[----:B------:R2:W-:Y:S04]  /*3ba0*/  STL [R1], R217 ;  /* 0x000000d901007387 */ /* 0x0005e80000100800 */
[----:B------:R3:W-:Y:S04]  /*3bb0*/  STL [R1+0x4], R218 ;  /* 0x000004da01007387 */ /* 0x0007e80000100800 */
[----:B------:R4:W-:Y:S04]  /*3bc0*/  STL [R1+0x8], R219 ;  /* 0x000008db01007387 */ /* 0x0009e80000100800 */
[----:B------:R1:W-:Y:S04]  /*3bd0*/  STL [R1+0xc], R220 ;  /* 0x00000cdc01007387 */ /* 0x0003e80000100800 */
[----:B------:R1:W-:Y:S04]  /*3be0*/  STL [R1+0x10], R221 ;  /* 0x000010dd01007387 */ /* 0x0003e80000100800 */
[----:B------:R1:W-:Y:S04]  /*3bf0*/  STL [R1+0x14], R222 ;  /* 0x000014de01007387 */ /* 0x0003e80000100800 */
[----:B------:R1:W-:Y:S04]  /*3c00*/  STL [R1+0x18], R223 ;  /* 0x000018df01007387 */ /* 0x0003e80000100800 */
[----:B------:R1:W-:Y:S04]  /*3c10*/  STL [R1+0x1c], R224 ;  /* 0x00001ce001007387 */ /* 0x0003e80000100800 */
[----:B0-----:R-:W4:Y:S04]  /*3c20*/  LDL.LU R211, [R1+0x2c] ;  /* 0x00002c0001d37983 */ /* 0x001f280000300800 */
[----:B------:R0:W-:Y:S04]  /*3c30*/  STL [R1+0x20], R225 ;  /* 0x000020e101007387 */ /* 0x0001e80000100800 */
[----:B------:R-:W4:Y:S04]  /*3c40*/  LDL.LU R212, [R1+0x30] ;  /* 0x0000300001d47983 */ /* 0x000f280000300800 */
[----:B------:R0:W-:Y:S04]  /*3c50*/  STL [R1+0x24], R226 ;  /* 0x000024e201007387 */ /* 0x0001e80000100800 */
[----:B------:R-:W4:Y:S04]  /*3c60*/  LDL.LU R213, [R1+0x34] ;  /* 0x0000340001d57983 */ /* 0x000f280000300800 */
[----:B------:R0:W-:Y:S04]  /*3c70*/  STL [R1+0x28], R227 ;  /* 0x000028e301007387 */ /* 0x0001e80000100800 */
[----:B------:R-:W4:Y:S04]  /*3c80*/  LDL.LU R214, [R1+0x38] ;  /* 0x0000380001d67983 */ /* 0x000f280000300800 */
[----:B------:R-:W4:Y:S04]  /*3c90*/  LDL.LU R215, [R1+0x3c] ;  /* 0x00003c0001d77983 */ /* 0x000f280000300800 */
[----:B------:R-:W4:Y:S04]  /*3ca0*/  LDL.LU R216, [R1+0x40] ;  /* 0x0000400001d87983 */ /* 0x000f280000300800 */
[----:B--2---:R-:W2:Y:S04]  /*3cb0*/  LDL.LU R217, [R1+0x44] ;  /* 0x0000440001d97983 */ /* 0x004ea80000300800 */
[----:B---3--:R-:W3:Y:S04]  /*3cc0*/  LDL.LU R218, [R1+0x48] ;  /* 0x0000480001da7983 */ /* 0x008ee80000300800 */
[----:B----4-:R-:W4:Y:S04]  /*3cd0*/  LDL.LU R219, [R1+0x4c] ;  /* 0x00004c0001db7983 */ /* 0x010f280000300800 */
[----:B-1----:R-:W4:Y:S04]  /*3ce0*/  LDL.LU R220, [R1+0x50] ;  /* 0x0000500001dc7983 */ /* 0x002f280000300800 */
[----:B------:R-:W4:Y:S04]  /*3cf0*/  LDL.LU R221, [R1+0x54] ;  /* 0x0000540001dd7983 */ /* 0x000f280000300800 */
[----:B------:R-:W4:Y:S04]  /*3d00*/  LDL.LU R222, [R1+0x58] ;  /* 0x0000580001de7983 */ /* 0x000f280000300800 */
[----:B------:R-:W4:Y:S04]  /*3d10*/  LDL.LU R223, [R1+0x5c] ;  /* 0x00005c0001df7983 */ /* 0x000f280000300800 */
[----:B------:R-:W4:Y:S04]  /*3d20*/  LDL.LU R224, [R1+0x60] ;  /* 0x0000600001e07983 */ /* 0x000f280000300800 */
[----:B0-----:R-:W4:Y:S04]  /*3d30*/  LDL.LU R225, [R1+0x64] ;  /* 0x0000640001e17983 */ /* 0x001f280000300800 */
[----:B------:R-:W4:Y:S04]  /*3d40*/  LDL.LU R226, [R1+0x68] ;  /* 0x0000680001e27983 */ /* 0x000f280000300800 */
[----:B------:R-:W4:Y:S01]  /*3d50*/  LDL.LU R227, [R1+0x6c] ;  /* 0x00006c0001e37983 */ /* 0x000f220000300800 */
[----:B------:R-:W-:-:S05]  /*3d60*/  FADD R211, R135, R211 ;  /* 0x000000d387d37221 */ /* 0x000fca0000000000 */
[----:B------:R0:W-:Y:S01]  /*3d70*/  STL [R1+0x2c], R211 ;  /* 0x00002cd301007387 */ /* 0x0001e20000100800 */
[----:B------:R-:W-:-:S03]  /*3d80*/  FADD R212, R136, R212 ;  /* 0x000000d488d47221 */ /* 0x000fc60000000000 */
[----:B0-----:R0:W5:Y:S01]  /*3d90*/  LDL.LU R211, [R1+0xe0] ;  /* 0x0000e00001d37983 */ /* 0x0011620000300800 */
[----:B------:R-:W-:-:S03]  /*3da0*/  FADD R213, R137, R213 ;  /* 0x000000d589d57221 */ /* 0x000fc60000000000 */
[----:B------:R1:W-:Y:S01]  /*3db0*/  STL [R1+0x30], R212 ;  /* 0x000030d401007387 */ /* 0x0003e20000100800 */
[----:B------:R-:W-:-:S01]  /*3dc0*/  FADD R214, R138, R214 ;  /* 0x000000d68ad67221 */ /* 0x000fc20000000000 */
[----:B------:R-:W-:Y:S02]  /*3dd0*/  FADD R215, R139, R215 ;  /* 0x000000d78bd77221 */ /* 0x000fe40000000000 */
[----:B-1----:R0:W5:Y:S01]  /*3de0*/  LDL.LU R212, [R1+0xdc] ;  /* 0x0000dc0001d47983 */ /* 0x0021620000300800 */
[----:B------:R-:W-:-:S03]  /*3df0*/  FADD R216, R140, R216 ;  /* 0x000000d88cd87221 */ /* 0x000fc60000000000 */
[----:B------:R1:W-:Y:S01]  /*3e00*/  STL [R1+0x34], R213 ;  /* 0x000034d501007387 */ /* 0x0003e20000100800 */
[----:B--2---:R-:W-:-:S03]  /*3e10*/  FADD R217, R141, R217 ;  /* 0x000000d98dd97221 */ /* 0x004fc60000000000 */
[----:B-1----:R0:W5:Y:S01]  /*3e20*/  LDL.LU R213, [R1+0xd8] ;  /* 0x0000d80001d57983 */ /* 0x0021620000300800 */
[----:B---3--:R-:W-:-:S03]  /*3e30*/  FADD R218, R142, R218 ;  /* 0x000000da8eda7221 */ /* 0x008fc60000000000 */
[----:B------:R1:W-:Y:S01]  /*3e40*/  STL [R1+0x38], R214 ;  /* 0x000038d601007387 */ /* 0x0003e20000100800 */
[----:B----4-:R-:W-:-:S01]  /*3e50*/  FADD R219, R143, R219 ;  /* 0x000000db8fdb7221 */ /* 0x010fc20000000000 */
[----:B------:R-:W-:Y:S02]  /*3e60*/  FADD R220, R144, R220 ;  /* 0x000000dc90dc7221 */ /* 0x000fe40000000000 */
[----:B-1----:R0:W5:Y:S04]  /*3e70*/  LDL.LU R214, [R1+0xd4] ;  /* 0x0000d40001d67983 */ /* 0x0021680000300800 */
[----:B------:R1:W-:Y:S01]  /*3e80*/  STL [R1+0x3c], R215 ;  /* 0x00003cd701007387 */ /* 0x0003e20000100800 */
[----:B------:R-:W-:-:S01]  /*3e90*/  FADD R221, R145, R221 ;  /* 0x000000dd91dd7221 */ /* 0x000fc20000000000 */
[----:B------:R-:W-:-:S02]  /*3ea0*/  FADD R222, R146, R222 ;  /* 0x000000de92de7221 */ /* 0x000fc40000000000 */
[----:B-1----:R0:W5:Y:S04]  /*3eb0*/  LDL.LU R215, [R1+0xd0] ;  /* 0x0000d00001d77983 */ /* 0x0021680000300800 */
[----:B------:R1:W-:Y:S01]  /*3ec0*/  STL [R1+0x40], R216 ;  /* 0x000040d801007387 */ /* 0x0003e20000100800 */
[----:B------:R-:W-:-:S03]  /*3ed0*/  FADD R223, R147, R223 ;  /* 0x000000df93df7221 */ /* 0x000fc60000000000 */
        /* <DEDUP_REMOVED lines=13> */
[----:B------:R1:W-:Y:S04]  /*3fb0*/  STL [R1+0x54], R221 ;  /* 0x000054dd01007387 */ /* 0x0003e80000100800 */
        /* <DEDUP_REMOVED lines=12> */
[----:B-1----:R0:W5:Y:S01]  /*4080*/  LDL.LU R227, [R1+0xa0] ;  /* 0x0000a00001e37983 */ /* 0x0021620000300800 */
        /* <DEDUP_REMOVED lines=82> */
[----:B0-----:R-:W-:-:S06]  /*45b0*/  UMOV UR6, URZ ;  /* 0x0000003f00067c82 */ /* 0x001fcc0008000000 */
.L_x_31:
[----:B------:R-:W-:Y:S05]  /*45c0*/  @!P1 BRA `(.L_x_32) ;  /* 0x0000000000049947 */ /* 0x000fea0003800000 */
[----:B------:R-:W-:Y:S01]  /*45d0*/  BPT.TRAP 0x1 ;  /* 0x000000040000795c */ /* 0x000fe20000300000 */
.L_x_32:
[----:B------:R2:W-:Y:S04]  /*45e0*/  STL [R1+0xa4], R2 ;  /* 0x0000a40201007387 */ /* 0x0005e80000100800 */
[----:B--2---:R-:W2:Y:S04]  /*45f0*/  LDL R2, [R1+0x70] ;  /* 0x0000700001027983 */ /* 0x004ea80000100800 */
[----:B-----5:R3:W-:Y:S04]  /*4600*/  STL [R1+0xa0], R0 ;  /* 0x0000a00001007387 */ /* 0x0207e80000100800 */
[----:B---3--:R-:W3:Y:S01]  /*4610*/  LDL R0, [R1+0x78] ;  /* 0x0000780001007983 */ /* 0x008ee20000100800 */
[----:B-1----:R-:W-:Y:S01]  /*4620*/  IMAD.U32 R229, RZ, RZ, UR33 ;  /* 0x00000021ffe57e24 */ /* 0x002fe2000f8e00ff */
[----:B--2---:R-:W-:-:S02]  /*4630*/  ISETP.NE.AND P0, PT, R2, RZ, PT ;  /* 0x000000ff0200720c */ /* 0x004fc40003f05270 */
[----:B------:R1:W5:Y:S11]  /*4640*/  LDL.LU R2, [R1+0xa4] ;  /* 0x0000a40001027983 */ /* 0x0003760000300800 */
[----:B------:R-:W-:-:S05]  /*4650*/  @P0 LEA R229, R229, UR22, 0x3 ;  /* 0x00000016e5e50c11 */ /* 0x000fca000f8e18ff */
[----:B------:R-:W-:-:S05]  /*4660*/  @P0 VIADD R229, R229, 0x28 ;  /* 0x00000028e5e50836 */ /* 0x000fca0000000000 */
[----:B---3--:R-:W-:Y:S02]  /*4670*/  @P0 PRMT R229, R0, 0x654, R229 ;  /* 0x0000065400e50816 */ /* 0x008fe400000000e5 */
[----:B------:R1:W5:Y:S01]  /*4680*/  LDL.LU R0, [R1+0xa0] ;  /* 0x0000a00001007983 */ /* 0x0003620000300800 */
[----:B------:R-:W-:Y:S01]  /*4690*/  UISETP.GT.U32.AND UP0, UPT, UR15, 0x1, UPT ;  /* 0x000000010f00788c */ /* 0x000fe2000bf04070 */
[----:B------:R1:W-:Y:S05]  /*46a0*/  @P0 SYNCS.ARRIVE.TRANS64.RED.A1T0 RZ, [R229+URZ], RZ ;  /* 0x000000ffe5ff09a7 */ /* 0x0003ea000810043f */
[----:B------:R-:W-:-:S13]  /*46b0*/  PLOP3.LUT P0, PT, PT, PT, UP0, 0x80, 0x0 ;  /* 0x000000000000781c */ /* 0x000fda0003f0f008 */
[----:B-1----:R-:W-:Y:S05]  /*46c0*/  @P0 BRA `(.L_x_33) ;  /* 0x0000000000040947 */ /* 0x002fea0003800000 */
[----:B------:R-:W-:Y:S01]  /*46d0*/  BPT.TRAP 0x1 ;  /* 0x000000040000795c */ /* 0x000fe20000300000 */
.L_x_33:
[----:B------:R-:W-:Y:S02]  /*46e0*/  UISETP.GT.AND UP2, UPT, UR25, 0x1, UPT ;  /* 0x000000011900788c */ /* 0x000fe4000bf44270 */
[----:B------:R-:W-:Y:S02]  /*46f0*/  UIADD3 UR23, UR23, 0x1, URZ ;  /* 0x0000000117177890 */ /* 0x000fe4000fffe03f */
[----:B------:R-:W-:Y:S02]  /*4700*/  UIADD3 UR33, UR33, 0x1, URZ ;  /* 0x0000000121217890 */ /* 0x000fe4000fffe03f */
[----:B------:R-:W-:Y:S01]  /*4710*/  PLOP3.LUT P0, PT, PT, PT, UP2, 0x80, 0x0 ;  /* 0x000000000000781c */ /* 0x000fe20003f0f028 */
[----:B------:R-:W-:Y:S02]  /*4720*/  UISETP.NE.AND UP0, UPT, UR23, 0x5, UPT ;  /* 0x000000051700788c */ /* 0x000fe4000bf05270 */
[----:B------:R-:W-:Y:S02]  /*4730*/  UIADD3 UR9, UR25, -0x1, URZ ;  /* 0xffffffff19097890 */ /* 0x000fe4000fffe03f */
[----:B------:R-:W-:-:S02]  /*4740*/  USEL UR8, URZ, 0x1, UP0 ;  /* 0x000000013f087887 */ /* 0x000fc40008000000 */
[----:B------:R-:W-:Y:S02]  /*4750*/  UISETP.NE.AND UP1, UPT, UR33, 0x5, UPT ;  /* 0x000000052100788c */ /* 0x000fe4000bf25270 */
[----:B------:R-:W-:Y:S02]  /*4760*/  ULOP3.LUT UR24, UR24, UR8, URZ, 0x3c, !UPT ;  /* 0x0000000818187292 */ /* 0x000fe4000f8e3c3f */
[----:B------:R-:W-:Y:S02]  /*4770*/  USEL UR23, UR23, URZ, UP0 ;  /* 0x0000003f17177287 */ /* 0x000fe40008000000 */
[----:B------:R-:W-:Y:S01]  /*4780*/  USEL UR33, UR33, URZ, UP1 ;  /* 0x0000003f21217287 */ /* 0x000fe20008800000 */
[----:B------:R-:W-:Y:S01]  /*4790*/  UMOV UR8, 0x1 ;  /* 0x0000000100087882 */ /* 0x000fe20000000000 */
[----:B------:R-:W-:Y:S01]  /*47a0*/  UMOV UR25, UR9 ;  /* 0x0000000900197c82 */ /* 0x000fe20008000000 */
[----:B------:R-:W-:Y:S09]  /*47b0*/  @P0 BRA `(.L_x_34) ;  /* 0xffffffec00300947 */ /* 0x000ff2000383ffff */
.L_x_26:
[----:B------:R-:W-:-:S04]  /*47c0*/  UISETP.NE.AND UP0, UPT, UR6, URZ, UPT ;  /* 0x0000003f0600728c */ /* 0x000fc8000bf05270 */
[----:B------:R-:W-:-:S06]  /*47d0*/  USEL UR6, URZ, 0x1, !UP0 ;  /* 0x000000013f067887 */ /* 0x000fcc000c000000 */
[----:B------:R-:W-:-:S13]  /*47e0*/  ISETP.NE.AND P0, PT, RZ, UR6, PT ;  /* 0x00000006ff007c0c */ /* 0x000fda000bf05270 */
[----:B------:R-:W-:Y:S05]  /*47f0*/  @!P0 BRA `(.L_x_35) ;  /* 0x0000000c00c48947 */ /* 0x000fea0003800000 */
[----:B------:R-:W-:Y:S02]  /*4800*/  WARPGROUP.DEPBAR.LE gsb0, 0x0 ;  /* 0x00008000000079c5 */ /* 0x000fe40000010000 */
[----:B-----5:R-:W-:Y:S01]  /*4810*/  FADD R227, R25, R227 ;  /* 0x000000e319e37221 */ /* 0x020fe20000000000 */
[----:B------:R-:W-:-:S04]  /*4820*/  FADD R228, R24, R228 ;  /* 0x000000e418e47221 */ /* 0x000fc80000000000 */
[----:B------:R1:W-:Y:S04]  /*4830*/  STL [R1+0xa0], R227 ;  /* 0x0000a0e301007387 */ /* 0x0003e80000100800 */
[----:B-1----:R-:W2:Y:S04]  /*4840*/  LDL.LU R227, [R1+0x6c] ;  /* 0x00006c0001e37983 */ /* 0x002ea80000300800 */
[----:B--2---:R1:W-:Y:S04]  /*4850*/  STL [R1+0xa4], R227 ;  /* 0x0000a4e301007387 */ /* 0x0043e80000100800 */
        /* <DEDUP_REMOVED lines=52> */
[----:B-1----:R-:W2:Y:S01]  /*4ba0*/  LDL.LU R227, [R1] ;  /* 0x0000000001e37983 */ /* 0x002ea20000300800 */
[----:B------:R-:W-:Y:S01]  /*4bb0*/  FADD R226, R26, R226 ;  /* 0x000000e21ae27221 */ /* 0x000fe20000000000 */
        /* <DEDUP_REMOVED lines=97> */
[----:B--2---:R-:W-:-:S05]  /*51d0*/  FADD R227, R124, R227 ;  /* 0x000000e37ce37221 */ /* 0x004fca0000000000 */
[----:B------:R1:W-:Y:S04]  /*51e0*/  STL [R1], R227 ;  /* 0x000000e301007387 */ /* 0x0003e80000100800 */
[----:B-1----:R-:W2:Y:S02]  /*51f0*/  LDL.LU R227, [R1+0x10c] ;  /* 0x00010c0001e37983 */ /* 0x002ea40000300800 */
[----:B--2---:R-:W-:-:S05]  /*5200*/  FADD R227, R125, R227 ;  /* 0x000000e37de37221 */ /* 0x004fca0000000000 */
[----:B------:R1:W-:Y:S04]  /*5210*/  STL [R1+0x4], R227 ;  /* 0x000004e301007387 */ /* 0x0003e80000100800 */
        /* <DEDUP_REMOVED lines=78> */
[----:B-1----:R1:W5:Y:S02]  /*5700*/  LDL.LU R227, [R1+0xa0] ;  /* 0x0000a00001e37983 */ /* 0x0023640000300800 */
.L_x_35:
[----:B------:R-:W-:-:S04]  /*5710*/  IMAD.U32 R229, RZ, RZ, UR26 ;  /* 0x0000001affe57e24 */ /* 0x000fc8000f8e00ff */
[----:B------:R2:W-:Y:S01]  /*5720*/  SYNCS.ARRIVE.TRANS64.A1T0 RZ, [R229+UR28], RZ ;  /* 0x000000ffe5ff79a7 */ /* 0x0005e2000810001c */
[----:B------:R-:W-:Y:S02]  /*5730*/  WARPGROUP.DEPBAR.LE gsb0, 0x0 ;  /* 0x00008000000079c5 */ /* 0x000fe40000010000 */
[----:B------:R-:W3:Y:S02]  /*5740*/  LDC R24, c[0x0][0x28c] ;  /* 0x0000a300ff187b82 */ /* 0x000ee40000000800 */
[----:B---3--:R-:W-:-:S13]  /*5750*/  ISETP.GE.AND P0, PT, R24, 0x1, PT ;  /* 0x000000011800780c */ /* 0x008fda0003f06270 */
[----:B--2---:R-:W-:Y:S05]  /*5760*/  @!P0 BRA `(.L_x_36) ;  /* 0x0000000000688947 */ /* 0x004fea0003800000 */
[----:B------:R-:W-:-:S06]  /*5770*/  UISETP.NE.AND UP0, UPT, UR30, 0x3, UPT ;  /* 0x000000031e00788c */ /* 0x000fcc000bf05270 */
[----:B------:R-:W-:-:S13]  /*5780*/  PLOP3.LUT P0, PT, PT, PT, UP0, 0x80, 0x0 ;  /* 0x000000000000781c */ /* 0x000fda0003f0f008 */
[----:B------:R-:W-:Y:S05]  /*5790*/  @!P0 BRA `(.L_x_37) ;  /* 0x0000000000048947 */ /* 0x000fea0003800000 */
[----:B------:R-:W-:Y:S01]  /*57a0*/  BPT.TRAP 0x1 ;  /* 0x000000040000795c */ /* 0x000fe20000300000 */
.L_x_37:
[----:B-----5:R2:W-:Y:S04]  /*57b0*/  STL [R1+0xa4], R2 ;  /* 0x0000a40201007387 */ /* 0x0205e80000100800 */
[----:B--2---:R-:W2:Y:S04]  /*57c0*/  LDL R2, [R1+0x70] ;  /* 0x0000700001027983 */ /* 0x004ea80000100800 */
[----:B------:R3:W-:Y:S04]  /*57d0*/  STL [R1+0xa0], R0 ;  /* 0x0000a00001007387 */ /* 0x0007e80000100800 */
[----:B---3--:R-:W3:Y:S01]  /*57e0*/  LDL R0, [R1+0x78] ;  /* 0x0000780001007983 */ /* 0x008ee20000100800 */
[----:B--2---:R-:W-:-:S03]  /*57f0*/  ISETP.NE.AND P0, PT, R2, RZ, PT ;  /* 0x000000ff0200720c */ /* 0x004fc60003f05270 */
[----:B------:R2:W5:Y:S10]  /*5800*/  LDL.LU R2, [R1+0xa4] ;  /* 0x0000a40001027983 */ /* 0x0005740000300800 */
[----:B------:R-:W-:-:S05]  /*5810*/  VOTEU.ANY UP0, P0 ;  /* 0x00000000003f7886 */ /* 0x000fca0000000100 */
[----:B------:R-:W-:-:S06]  /*5820*/  @UP0 UIADD3 UR6, UR19, UR5, URZ ;  /* 0x0000000513060290 */ /* 0x000fcc000fffe03f */
[----:B------:R-:W-:Y:S02]  /*5830*/  IMAD.U32 R24, RZ, RZ, UR6 ;  /* 0x00000006ff187e24 */ /* 0x000fe4000f8e00ff */
[----:B------:R-:W-:Y:S02]  /*5840*/  IMAD.U32 R27, RZ, RZ, UR6 ;  /* 0x00000006ff1b7e24 */ /* 0x000fe4000f8e00ff */
[----:B------:R-:W-:-:S05]  /*5850*/  @P0 IMAD.WIDE.U32 R24, R24, -0x33333333, RZ ;  /* 0xcccccccd18180825 */ /* 0x000fca00078e00ff */
[----:B------:R-:W-:-:S05]  /*5860*/  @P0 SHF.R.U32.HI R24, RZ, 0x2, R25 ;  /* 0x00000002ff180819 */ /* 0x000fca0000011619 */
[----:B------:R-:W-:-:S05]  /*5870*/  @P0 IMAD R24, R24, -0x5, R27 ;  /* 0xfffffffb18180824 */ /* 0x000fca00078e021b */
[----:B------:R-:W-:-:S05]  /*5880*/  @P0 LEA R24, R24, UR22, 0x3 ;  /* 0x0000001618180c11 */ /* 0x000fca000f8e18ff */
[----:B------:R-:W-:-:S05]  /*5890*/  @P0 VIADD R24, R24, 0x28 ;  /* 0x0000002818180836 */ /* 0x000fca0000000000 */
[----:B---3--:R-:W-:Y:S02]  /*58a0*/  @P0 PRMT R24, R0, 0x654, R24 ;  /* 0x0000065400180816 */ /* 0x008fe40000000018 */
[----:B------:R2:W5:Y:S01]  /*58b0*/  LDL.LU R0, [R1+0xa0] ;  /* 0x0000a00001007983 */ /* 0x0005620000300800 */
[----:B------:R-:W-:Y:S01]  /*58c0*/  UISETP.GT.U32.AND UP0, UPT, UR15, 0x1, UPT ;  /* 0x000000010f00788c */ /* 0x000fe2000bf04070 */
[----:B------:R2:W-:Y:S05]  /*58d0*/  @P0 SYNCS.ARRIVE.TRANS64.RED.A1T0 RZ, [R24+URZ], RZ ;  /* 0x000000ff18ff09a7 */ /* 0x0005ea000810043f */
[----:B------:R-:W-:-:S13]  /*58e0*/  PLOP3.LUT P0, PT, PT, PT, UP0, 0x80, 0x0 ;  /* 0x000000000000781c */ /* 0x000fda0003f0f008 */
[----:B--2---:R-:W-:Y:S05]  /*58f0*/  @P0 BRA `(.L_x_36) ;  /* 0x0000000000040947 */ /* 0x004fea0003800000 */
[----:B------:R-:W-:Y:S01]  /*5900*/  BPT.TRAP 0x1 ;  /* 0x000000040000795c */ /* 0x000fe20000300000 */
.L_x_36:
[----:B-----5:R2:W-:Y:S01]  /*5910*/  STL [R1+0xa0], R0 ;  /* 0x0000a00001007387 */ /* 0x0205e20000100800 */
[----:B------:R-:W-:Y:S01]  /*5920*/  IMAD.U32 R24, RZ, RZ, UR27 ;  /* 0x0000001bff187e24 */ /* 0x000fe2000f8e00ff */
[----:B------:R-:W-:Y:S01]  /*5930*/  UIADD3 UR5, UR29, UR5, URZ ;  /* 0x000000051d057290 */ /* 0x000fe2000fffe03f */
[----:B------:R-:W3:Y:S01]  /*5940*/  LDC R35, c[0x0][0x288] ;  /* 0x0000a200ff237b82 */ /* 0x000ee20000000800 */
[----:B--2---:R-:W2:Y:S02]  /*5950*/  LDL R0, [R1+0x8c] ;  /* 0x00008c0001007983 */ /* 0x004ea40000100800 */
[----:B------:R-:W-:Y:S01]  /*5960*/  SHF.L.U32 R24, R24, 0x1f, RZ ;  /* 0x0000001f18187819 */ /* 0x000fe200000006ff */
[----:B------:R-:W-:Y:S02]  /*5970*/  UISETP.GT.U32.AND UP0, UPT, UR5, 0x4, UPT ;  /* 0x000000040500788c */ /* 0x000fe4000bf04070 */
[----:B------:R-:W-:Y:S01]  /*5980*/  UISETP.GE.U32.AND UP1, UPT, UR29, 0x5, UPT ;  /* 0x000000051d00788c */ /* 0x000fe2000bf26070 */
[----:B------:R-:W4:Y:S01]  /*5990*/  SYNCS.PHASECHK.TRANS64.TRYWAIT P0, [UR18+0x8], R24 ;  /* 0x00000818ff0075a7 */ /* 0x000f220008000152 */
[----:B------:R-:W-:-:S02]  /*59a0*/  UISETP.LT.U32.AND UP0, UPT, UR29, 0x5, UP0 ;  /* 0x000000051d00788c */ /* 0x000fc40008701070 */
[----:B------:R-:W-:Y:S02]  /*59b0*/  UIMAD.WIDE.U32 UR6, UR5, -0x33333333, URZ ;  /* 0xcccccccd050678a5 */ /* 0x000fe4000f8e003f */
[----:B------:R-:W-:Y:S02]  /*59c0*/  USEL UR8, URZ, 0x1, !UP0 ;  /* 0x000000013f087887 */ /* 0x000fe4000c000000 */
[----:B------:R-:W-:Y:S01]  /*59d0*/  USHF.R.U32.HI UR6, URZ, 0x2, UR7 ;  /* 0x000000023f067899 */ /* 0x000fe20008011607 */
[----:B--2---:R-:W-:Y:S02]  /*59e0*/  IMAD.SHL.U32 R32, R0, 0x2, RZ ;  /* 0x0000000200207824 */ /* 0x004fe400078e00ff */
[----:B------:R2:W5:Y:S01]  /*59f0*/  LDL.LU R0, [R1+0xa0] ;  /* 0x0000a00001007983 */ /* 0x0005620000300800 */
[----:B------:R-:W-:Y:S02]  /*5a00*/  ULOP3.LUT UR4, UR4, UR8, URZ, 0x3c, !UPT ;  /* 0x0000000804047292 */ /* 0x000fe4000f8e3c3f */
[----:B------:R-:W-:Y:S01]  /*5a10*/  UIMAD UR5, UR6, -0x5, UR5 ;  /* 0xfffffffb060578a4 */ /* 0x000fe2000f8e0205 */
[----:B------:R-:W-:Y:S01]  /*5a20*/  SHF.R.S32.HI R33, RZ, 0x1f, R32 ;  /* 0x0000001fff217819 */ /* 0x000fe20000011420 */
[----:B------:R-:W-:Y:S01]  /*5a30*/  @UP1 ULOP3.LUT UR4, UR4, 0x1, UR6, 0x78, !UPT ;  /* 0x0000000104041892 */ /* 0x000fe2000f8e7806 */
[----:B---34-:R-:W-:Y:S11]  /*5a40*/  @!P0 BRA `(.L_x_38) ;  /* 0x000000a800f88947 */ /* 0x018ff60003800000 */
.L_x_325:
[----:B------:R4:W-:Y:S01]  /*5a50*/  STL [R1+0xa8], R3 ;  /* 0x0000a80301007387 */ /* 0x0009e20000100800 */
[----:B------:R-:W-:Y:S01]  /*5a60*/  ULDC.64 UR6, c[0x0][0x5d0] ;  /* 0x0001740000067ab9 */ /* 0x000fe20000000a00 */
[----:B------:R-:W-:Y:S02]  /*5a70*/  ULDC UR8, c[0x0][0x284] ;  /* 0x0000a10000087ab9 */ /* 0x000fe40000000800 */
[----:B----4-:R-:W4:Y:S04]  /*5a80*/  LDL.LU R3, [R1+0x88] ;  /* 0x0000880001037983 */ /* 0x010f280000300800 */
[----:B------:R0:W-:Y:S04]  /*5a90*/  STL [R1+0xa4], R2 ;  /* 0x0000a40201007387 */ /* 0x0001e80000100800 */
[----:B0-----:R-:W2:Y:S04]  /*5aa0*/  LDL R2, [R1+0x84] ;  /* 0x0000840001027983 */ /* 0x001ea80000100800 */
[----:B-----5:R0:W-:Y:S04]  /*5ab0*/  STL [R1+0xa0], R0 ;  /* 0x0000a00001007387 */ /* 0x0201e80000100800 */
[----:B0-----:R-:W3:Y:S01]  /*5ac0*/  LDL R0, [R1+0x74] ;  /* 0x0000740001007983 */ /* 0x001ee20000100800 */
[----:B----4-:R-:W-:-:S03]  /*5ad0*/  IMAD.SHL.U32 R37, R3, 0x100, RZ ;  /* 0x0000010003257824 */ /* 0x010fc600078e00ff */
[----:B------:R0:W5:Y:S01]  /*5ae0*/  LDL.LU R3, [R1+0xa8] ;  /* 0x0000a80001037983 */ /* 0x0001620000300800 */
[----:B--2---:R-:W-:-:S03]  /*5af0*/  IMAD.SHL.U32 R34, R2, 0x40, RZ ;  /* 0x0000004002227824 */ /* 0x004fc600078e00ff */
[----:B------:R0:W5:Y:S01]  /*5b00*/  LDL.LU R2, [R1+0xa4] ;  /* 0x0000a40001027983 */ /* 0x0001620000300800 */
[----:B---3--:R-:W-:Y:S01]  /*5b10*/  SHF.R.S32.HI R38, RZ, 0x1f, R0 ;  /* 0x0000001fff267819 */ /* 0x008fe20000011400 */
[----:B------:R-:W-:-:S04]  /*5b20*/  IMAD.WIDE.U32 R24, R0, UR6, R32 ;  /* 0x0000000600187c25 */ /* 0x000fc8000f8e0020 */
[----:B------:R-:W-:-:S04]  /*5b30*/  IMAD R26, R38, UR6, RZ ;  /* 0x00000006261a7c24 */ /* 0x000fc8000f8e02ff */
[----:B------:R-:W-:Y:S02]  /*5b40*/  IMAD R27, R0, UR7, R26 ;  /* 0x00000007001b7c24 */ /* 0x000fe4000f8e021a */
[----:B------:R0:W5:Y:S01]  /*5b50*/  LDL.LU R0, [R1+0xa0] ;  /* 0x0000a00001007983 */ /* 0x0001620000300800 */
[----:B------:R-:W-:-:S04]  /*5b60*/  ISETP.GE.AND P0, PT, R34, UR8, PT ;  /* 0x0000000822007c0c */ /* 0x000fc8000bf06270 */
[C---:B------:R-:W-:Y:S02]  /*5b70*/  ISETP.GE.OR P0, PT, R37.reuse, R35, P0 ;  /* 0x000000232500720c */ /* 0x040fe40000706670 */
[----:B------:R-:W-:Y:S02]  /*5b80*/  SHF.R.S32.HI R36, RZ, 0x1f, R37 ;  /* 0x0000001fff247819 */ /* 0x000fe40000011425 */
[----:B------:R-:W-:-:S04]  /*5b90*/  IADD3 R24, P1, R37, R24, RZ ;  /* 0x0000001825187210 */ /* 0x000fc80007f3e0ff */
[----:B------:R-:W-:-:S05]  /*5ba0*/  IADD3.X R25, R36, R25, R27, P1, !PT ;  /* 0x0000001924197210 */ /* 0x000fca0000ffe41b */
[----:B0-----:R-:W-:Y:S05]  /*5bb0*/  @P0 BRA `(.L_x_39) ;  /* 0x0000008c00d40947 */ /* 0x001fea0003800000 */
[----:B------:R0:W-:Y:S01]  /*5bc0*/  STL.64 [R1+0xb0], R4 ;  /* 0x0000b00401007387 */ /* 0x0001e20000100a00 */
[----:B------:R-:W2:Y:S01]  /*5bd0*/  LDC.64 R28, c[0x0][0x5c8] ;  /* 0x00017200ff1c7b82 */ /* 0x000ea20000000a00 */
[----:B------:R-:W-:Y:S02]  /*5be0*/  ULDC.64 UR6, c[0x0][0x5c0] ;  /* 0x0001700000067ab9 */ /* 0x000fe40000000a00 */
[----:B0-----:R-:W3:Y:S04]  /*5bf0*/  LDL.64 R4, [R1+0x90] ;  /* 0x0000900001047983 */ /* 0x001ee80000100a00 */
[----:B-----5:R0:W-:Y:S04]  /*5c00*/  STL [R1+0xa8], R3 ;  /* 0x0000a80301007387 */ /* 0x0201e80000100800 */
[----:B0-----:R-:W3:Y:S04]  /*5c10*/  LDL.LU R3, [R1+0x84] ;  /* 0x0000840001037983 */ /* 0x001ee80000300800 */
[----:B------:R0:W-:Y:S04]  /*5c20*/  STL [R1+0xa4], R2 ;  /* 0x0000a40201007387 */ /* 0x0001e80000100800 */
[----:B0-----:R-:W4:Y:S04]  /*5c30*/  LDL R2, [R1+0x8c] ;  /* 0x00008c0001027983 */ /* 0x001f280000100800 */
[----:B------:R0:W-:Y:S04]  /*5c40*/  STL [R1+0xa0], R0 ;  /* 0x0000a00001007387 */ /* 0x0001e80000100800 */
[----:B0-----:R-:W4:Y:S01]  /*5c50*/  LDL R0, [R1+0x98] ;  /* 0x0000980001007983 */ /* 0x001f220000100800 */
[----:B---3--:R-:W-:-:S03]  /*5c60*/  IMAD.WIDE R30, R3, 0x40, R4 ;  /* 0x00000040031e7825 */ /* 0x008fc600078e0204 */
[----:B------:R0:W5:Y:S01]  /*5c70*/  LDL.LU.64 R4, [R1+0xb0] ;  /* 0x0000b00001047983 */ /* 0x0001620000300a00 */
[-C--:B--2---:R-:W-:Y:S02]  /*5c80*/  IMAD R26, R31, R28.reuse, RZ ;  /* 0x0000001c1f1a7224 */ /* 0x084fe400078e02ff */
[C---:B------:R-:W-:Y:S01]  /*5c90*/  IMAD.WIDE.U32 R24, R30.reuse, R28, R24 ;  /* 0x0000001c1e187225 */ /* 0x040fe200078e0018 */
[----:B------:R0:W5:Y:S03]  /*5ca0*/  LDL.LU R3, [R1+0xa8] ;  /* 0x0000a80001037983 */ /* 0x0001660000300800 */
[----:B------:R-:W-:Y:S01]  /*5cb0*/  IMAD R27, R30, R29, R26 ;  /* 0x0000001d1e1b7224 */ /* 0x000fe200078e021a */
[----:B------:R-:W-:Y:S02]  /*5cc0*/  LEA R26, P0, R28, R24, 0x3 ;  /* 0x000000181c1a7211 */ /* 0x000fe400078018ff */
[----:B------:R-:W-:Y:S01]  /*5cd0*/  IADD3 R24, P1, R24, UR6, RZ ;  /* 0x0000000618187c10 */ /* 0x000fe2000ff3e0ff */
[----:B------:R-:W-:Y:S01]  /*5ce0*/  IMAD.IADD R27, R25, 0x1, R27 ;  /* 0x00000001191b7824 */ /* 0x000fe200078e021b */
[----:B------:R-:W-:-:S04]  /*5cf0*/  IADD3 R26, P3, R26, UR6, RZ ;  /* 0x000000061a1a7c10 */ /* 0x000fc8000ff7e0ff */
[----:B------:R-:W-:Y:S01]  /*5d00*/  LEA.HI.X R29, R28, R27, R29, 0x3, P0 ;  /* 0x0000001b1c1d7211 */ /* 0x000fe200000f1c1d */
[----:B----4-:R-:W-:Y:S01]  /*5d10*/  IMAD R28, R2, -0x2, R35 ;  /* 0xfffffffe021c7824 */ /* 0x010fe200078e0223 */
[----:B------:R-:W-:Y:S01]  /*5d20*/  FSETP.NEU.AND P0, PT, RZ, UR31, PT ;  /* 0x0000001fff007c0b */ /* 0x000fe2000bf0d000 */
[----:B------:R0:W5:Y:S01]  /*5d30*/  LDL.LU R2, [R1+0xa4] ;  /* 0x0000a40001027983 */ /* 0x0001620000300800 */
[----:B------:R-:W-:Y:S01]  /*5d40*/  IADD3.X R25, R27, UR7, RZ, P1, !PT ;  /* 0x000000071b197c10 */ /* 0x000fe20008ffe4ff */
[----:B------:R-:W-:Y:S01]  /*5d50*/  BSSY B0, `(.L_x_39) ;  /* 0x00008db000007945 */ /* 0x000fe20003800000 */
[----:B------:R-:W-:Y:S01]  /*5d60*/  IADD3.X R27, R29, UR7, RZ, P3, !PT ;  /* 0x000000071d1b7c10 */ /* 0x000fe20009ffe4ff */
[----:B------:R-:W-:Y:S02]  /*5d70*/  IMAD.IADD R39, R0, 0x1, -R34 ;  /* 0x0000000100277824 */ /* 0x000fe400078e0a22 */
[----:B------:R0:W5:Y:S01]  /*5d80*/  LDL.LU R0, [R1+0xa0] ;  /* 0x0000a00001007983 */ /* 0x0001620000300800 */
[----:B------:R-:W-:-:S05]  /*5d90*/  IMAD.IADD R34, R28, 0x1, -R37 ;  /* 0x000000011c227824 */ /* 0x000fca00078e0a25 */
[----:B------:R-:W-:Y:S05]  /*5da0*/  @!P0 BRA `(.L_x_40) ;  /* 0x0000006800dc8947 */ /* 0x000fea0003800000 */
[----:B-----5:R2:W-:Y:S01]  /*5db0*/  STL [R1+0xa0], R0 ;  /* 0x0000a00001007387 */ /* 0x0205e20000100800 */
[----:B------:R-:W-:Y:S01]  /*5dc0*/  ULDC.64 UR6, c[0x0][0x5b8] ;  /* 0x00016e0000067ab9 */ /* 0x000fe20000000a00 */
[----:B------:R-:W-:Y:S02]  /*5dd0*/  ULDC.64 UR8, c[0x0][0x5a8] ;  /* 0x00016a0000087ab9 */ /* 0x000fe40000000a00 */
[----:B--2---:R-:W2:Y:S01]  /*5de0*/  LDL.LU R0, [R1+0x74] ;  /* 0x0000740001007983 */ /* 0x004ea20000300800 */
[----:B------:R-:W-:Y:S01]  /*5df0*/  IMAD R28, R38, UR6, RZ ;  /* 0x00000006261c7c24 */ /* 0x000fe2000f8e02ff */
[----:B------:R-:W-:Y:S01]  /*5e00*/  BSSY B1, `(.L_x_41) ;  /* 0x0000011000017945 */ /* 0x000fe20003800000 */
[----:B--2---:R-:W-:-:S04]  /*5e10*/  IMAD.WIDE.U32 R32, R0, UR6, R32 ;  /* 0x0000000600207c25 */ /* 0x004fc8000f8e0020 */
[----:B------:R-:W-:Y:S01]  /*5e20*/  IMAD R29, R0, UR7, R28 ;  /* 0x00000007001d7c24 */ /* 0x000fe2000f8e021c */
[----:B------:R-:W-:Y:S01]  /*5e30*/  IADD3 R32, P0, R37, R32, RZ ;  /* 0x0000002025207210 */ /* 0x000fe20007f1e0ff */
[----:B------:R2:W5:Y:S01]  /*5e40*/  LDL.LU R0, [R1+0xa0] ;  /* 0x0000a00001007983 */ /* 0x0005620000300800 */
[----:B------:R-:W-:Y:S02]  /*5e50*/  ULDC.64 UR6, c[0x0][0x5b0] ;  /* 0x00016c0000067ab9 */ /* 0x000fe40000000a00 */
[----:B------:R-:W-:Y:S01]  /*5e60*/  IADD3.X R33, R36, R33, R29, P0, !PT ;  /* 0x0000002124217210 */ /* 0x000fe200007fe41d */
[----:B------:R-:W-:Y:S01]  /*5e70*/  IMAD R35, R31, UR6, RZ ;  /* 0x000000061f237c24 */ /* 0x000fe2000f8e02ff */
[----:B------:R-:W-:Y:S01]  /*5e80*/  ISETP.GE.AND P0, PT, R39, 0x1, PT ;  /* 0x000000012700780c */ /* 0x000fe20003f06270 */
[----:B------:R-:W-:-:S03]  /*5e90*/  IMAD.WIDE.U32 R28, R30, UR6, R32 ;  /* 0x000000061e1c7c25 */ /* 0x000fc6000f8e0020 */
[----:B------:R-:W-:Y:S01]  /*5ea0*/  ISETP.LT.OR P4, PT, R34, 0x1, !P0 ;  /* 0x000000012200780c */ /* 0x000fe20004781670 */
[----:B------:R-:W-:Y:S01]  /*5eb0*/  IMAD R35, R30, UR7, R35 ;  /* 0x000000071e237c24 */ /* 0x000fe2000f8e0223 */
[----:B------:R-:W-:-:S04]  /*5ec0*/  IADD3 R28, P1, R28, UR8, RZ ;  /* 0x000000081c1c7c10 */ /* 0x000fc8000ff3e0ff */
[--C-:B------:R-:W-:Y:S02]  /*5ed0*/  IADD3.X R29, R29, UR9, R35.reuse, P1, !PT ;  /* 0x000000091d1d7c10 */ /* 0x100fe40008ffe423 */
[----:B------:R-:W-:-:S05]  /*5ee0*/  PRMT R35, RZ, 0x7610, R35 ;  /* 0x00007610ff237816 */ /* 0x000fca0000000023 */
[----:B--2---:R-:W-:Y:S05]  /*5ef0*/  @P4 BRA `(.L_x_42) ;  /* 0x0000000000044947 */ /* 0x004fea0003800000 */
[----:B------:R2:W5:Y:S02]  /*5f00*/  LDG.E.U8 R35, desc[UR20][R28.64] ;  /* 0x000000141c237981 */ /* 0x000564000c1e1100 */
.L_x_42:
[----:B------:R-:W-:Y:S05]  /*5f10*/  BSYNC B1 ;  /* 0x0000000000017941 */ /* 0x000fea0003800000 */
.L_x_41:
[----:B-----5:R-:W-:Y:S01]  /*5f20*/  LOP3.LUT R35, R35, 0xff, RZ, 0xc0, !PT ;  /* 0x000000ff23237812 */ /* 0x020fe200078ec0ff */
[----:B------:R-:W-:Y:S01]  /*5f30*/  BSSY B1, `(.L_x_43) ;  /* 0x000000b000017945 */ /* 0x000fe20003800000 */
[----:B------:R-:W-:Y:S02]  /*5f40*/  ISETP.LT.OR P3, PT, R34, 0x2, !P0 ;  /* 0x000000022200780c */ /* 0x000fe40004761670 */
[----:B------:R-:W-:-:S05]  /*5f50*/  F2FP.F16.E5M2.UNPACK_B R35, R35 ;  /* 0x00000023ff23723e */ /* 0x000fca00020004ff */
[----:B------:R-:W-:-:S05]  /*5f60*/  HADD2.F32 R35, -RZ, R35.H0_H0 ;  /* 0x20000023ff237230 */ /* 0x000fca0000004100 */
[----:B------:R-:W-:-:S04]  /*5f70*/  FMUL R35, R35, UR31 ;  /* 0x0000001f23237c20 */ /* 0x000fc80008400000 */
[----:B------:R-:W-:-:S05]  /*5f80*/  FFMA R35, R228, UR32, R35 ;  /* 0x00000020e4237c23 */ /* 0x000fca0008000023 */
[----:B------:R-:W-:Y:S02]  /*5f90*/  F2FP.SATFINITE.E5M2.F32.PACK_AB_MERGE_C R37, RZ, R35, RZ ;  /* 0x00000023ff25723e */ /* 0x000fe400048060ff */
[----:B------:R-:W-:-:S03]  /*5fa0*/  PRMT R35, RZ, 0x7610, R35 ;  /* 0x00007610ff237816 */ /* 0x000fc60000000023 */
[----:B------:R3:W-:Y:S01]  /*5fb0*/  @!P4 STG.E.U8 desc[UR20][R24.64], R37 ;  /* 0x000000251800c986 */ /* 0x0007e2000c101114 */
[----:B------:R-:W-:Y:S05]  /*5fc0*/  @P3 BRA `(.L_x_44) ;  /* 0x0000000000043947 */ /* 0x000fea0003800000 */
[----:B------:R4:W5:Y:S02]  /*5fd0*/  LDG.E.U8 R35, desc[UR20][R28.64+0x1] ;  /* 0x000001141c237981 */ /* 0x000964000c1e1100 */
.L_x_44:
[----:B------:R-:W-:Y:S05]  /*5fe0*/  BSYNC B1 ;  /* 0x0000000000017941 */ /* 0x000fea0003800000 */
.L_x_43:
[----:B-----5:R-:W-:Y:S01]  /*5ff0*/  LOP3.LUT R35, R35, 0xff, RZ, 0xc0, !PT ;  /* 0x000000ff23237812 */ /* 0x020fe200078ec0ff */
[----:B------:R-:W-:Y:S01]  /*6000*/  BSSY B1, `(.L_x_45) ;  /* 0x0000013000017945 */ /* 0x000fe20003800000 */
[----:B---3--:R-:W-:Y:S02]  /*6010*/  IADD3 R37, P1, R30, 0x8, RZ ;  /* 0x000000081e257810 */ /* 0x008fe40007f3e0ff */
[----:B------:R-:W-:-:S03]  /*6020*/  F2FP.F16.E5M2.UNPACK_B R35, R35 ;  /* 0x00000023ff23723e */ /* 0x000fc600020004ff */
[----:B------:R-:W-:Y:S01]  /*6030*/  IMAD.X R31, RZ, RZ, R31, P1 ;  /* 0x000000ffff1f7224 */ /* 0x000fe200008e061f */
[----:B------:R-:W-:Y:S01]  /*6040*/  ISETP.GE.AND P1, PT, R39, 0x9, PT ;  /* 0x000000092700780c */ /* 0x000fe20003f26270 */
[----:B------:R-:W-:Y:S02]  /*6050*/  HADD2.F32 R35, -RZ, R35.H0_H0 ;  /* 0x20000023ff237230 */ /* 0x000fe40000004100 */
[----:B------:R-:W-:Y:S01]  /*6060*/  IMAD R36, R31, UR6, RZ ;  /* 0x000000061f247c24 */ /* 0x000fe2000f8e02ff */
[----:B------:R-:W-:Y:S01]  /*6070*/  ISETP.LT.OR P5, PT, R34, 0x1, !P1 ;  /* 0x000000012200780c */ /* 0x000fe20004fa1670 */
[----:B------:R-:W-:-:S04]  /*6080*/  IMAD.WIDE.U32 R32, R37, UR6, R32 ;  /* 0x0000000625207c25 */ /* 0x000fc8000f8e0020 */
[----:B------:R-:W-:Y:S01]  /*6090*/  FMUL R30, R35, UR31 ;  /* 0x0000001f231e7c20 */ /* 0x000fe20008400000 */
[----:B------:R-:W-:-:S03]  /*60a0*/  IMAD R37, R37, UR7, R36 ;  /* 0x0000000725257c24 */ /* 0x000fc6000f8e0224 */
[----:B------:R-:W-:Y:S01]  /*60b0*/  FFMA R227, R227, UR32, R30 ;  /* 0x00000020e3e37c23 */ /* 0x000fe2000800001e */
[----:B------:R-:W-:Y:S02]  /*60c0*/  IADD3 R30, P4, R32, UR8, RZ ;  /* 0x00000008201e7c10 */ /* 0x000fe4000ff9e0ff */
[----:B------:R-:W-:Y:S02]  /*60d0*/  PRMT R32, RZ, 0x7610, R32 ;  /* 0x00007610ff207816 */ /* 0x000fe40000000020 */
[----:B------:R-:W-:Y:S02]  /*60e0*/  F2FP.SATFINITE.E5M2.F32.PACK_AB_MERGE_C R227, RZ, R227, RZ ;  /* 0x000000e3ffe3723e */ /* 0x000fe400048060ff */
[----:B------:R-:W-:-:S03]  /*60f0*/  IADD3.X R31, R33, UR9, R37, P4, !PT ;  /* 0x00000009211f7c10 */ /* 0x000fc6000a7fe425 */
[----:B------:R3:W-:Y:S01]  /*6100*/  @!P3 STG.E.U8 desc[UR20][R24.64+0x1], R227 ;  /* 0x000001e31800b986 */ /* 0x0007e2000c101114 */
[----:B------:R-:W-:Y:S05]  /*6110*/  @P5 BRA `(.L_x_46) ;  /* 0x0000000000045947 */ /* 0x000fea0003800000 */
[----:B------:R0:W5:Y:S02]  /*6120*/  LDG.E.U8 R32, desc[UR20][R30.64] ;  /* 0x000000141e207981 */ /* 0x000164000c1e1100 */
.L_x_46:
[----:B------:R-:W-:Y:S05]  /*6130*/  BSYNC B1 ;  /* 0x0000000000017941 */ /* 0x000fea0003800000 */
.L_x_45:
[----:B-----5:R-:W-:Y:S01]  /*6140*/  LOP3.LUT R32, R32, 0xff, RZ, 0xc0, !PT ;  /* 0x000000ff20207812 */ /* 0x020fe200078ec0ff */
[----:B------:R-:W-:Y:S01]  /*6150*/  BSSY B1, `(.L_x_47) ;  /* 0x000000b000017945 */ /* 0x000fe20003800000 */
[----:B------:R-:W-:Y:S02]  /*6160*/  ISETP.LT.OR P3, PT, R34, 0x2, !P1 ;  /* 0x000000022200780c */ /* 0x000fe40004f61670 */
[----:B------:R-:W-:-:S05]  /*6170*/  F2FP.F16.E5M2.UNPACK_B R32, R32 ;  /* 0x00000020ff20723e */ /* 0x000fca00020004ff */
[----:B------:R-:W-:-:S05]  /*6180*/  HADD2.F32 R32, -RZ, R32.H0_H0 ;  /* 0x20000020ff207230 */ /* 0x000fca0000004100 */
[----:B------:R-:W-:Y:S01]  /*6190*/  FMUL R33, R32, UR31 ;  /* 0x0000001f20217c20 */ /* 0x000fe20008400000 */
[----:B------:R-:W-:-:S03]  /*61a0*/  PRMT R32, RZ, 0x7610, R32 ;  /* 0x00007610ff207816 */ /* 0x000fc60000000020 */
[----:B------:R-:W-:-:S05]  /*61b0*/  FFMA R33, R226, UR32, R33 ;  /* 0x00000020e2217c23 */ /* 0x000fca0008000021 */
[----:B------:R-:W-:-:S05]  /*61c0*/  F2FP.SATFINITE.E5M2.F32.PACK_AB_MERGE_C R33, RZ, R33, RZ ;  /* 0x00000021ff21723e */ /* 0x000fca00048060ff */
[----:B------:R0:W-:Y:S01]  /*61d0*/  @!P5 STG.E.U8 desc[UR20][R26.64], R33 ;  /* 0x000000211a00d986 */ /* 0x0001e2000c101114 */
[----:B------:R-:W-:Y:S05]  /*61e0*/  @P3 BRA `(.L_x_48) ;  /* 0x0000000000043947 */ /* 0x000fea0003800000 */
[----:B------:R0:W5:Y:S02]  /*61f0*/  LDG.E.U8 R32, desc[UR20][R30.64+0x1] ;  /* 0x000001141e207981 */ /* 0x000164000c1e1100 */
.L_x_48:
[----:B------:R-:W-:Y:S05]  /*6200*/  BSYNC B1 ;  /* 0x0000000000017941 */ /* 0x000fea0003800000 */
.L_x_47:
[----:B-----5:R-:W-:Y:S01]  /*6210*/  LOP3.LUT R32, R32, 0xff, RZ, 0xc0, !PT ;  /* 0x000000ff20207812 */ /* 0x020fe200078ec0ff */
[----:B------:R-:W-:Y:S01]  /*6220*/  BSSY B1, `(.L_x_49) ;  /* 0x000000b000017945 */ /* 0x000fe20003800000 */
[----:B------:R-:W-:Y:S02]  /*6230*/  ISETP.LT.OR P4, PT, R34, 0x9, !P0 ;  /* 0x000000092200780c */ /* 0x000fe40004781670 */
[----:B------:R-:W-:-:S05]  /*6240*/  F2FP.F16.E5M2.UNPACK_B R32, R32 ;  /* 0x00000020ff20723e */ /* 0x000fca00020004ff */
[----:B------:R-:W-:-:S05]  /*6250*/  HADD2.F32 R32, -RZ, R32.H0_H0 ;  /* 0x20000020ff207230 */ /* 0x000fca0000004100 */
[----:B------:R-:W-:-:S04]  /*6260*/  FMUL R32, R32, UR31 ;  /* 0x0000001f20207c20 */ /* 0x000fc80008400000 */
[----:B------:R-:W-:-:S05]  /*6270*/  FFMA R32, R225, UR32, R32 ;  /* 0x00000020e1207c23 */ /* 0x000fca0008000020 */
[----:B0-----:R-:W-:Y:S02]  /*6280*/  F2FP.SATFINITE.E5M2.F32.PACK_AB_MERGE_C R33, RZ, R32, RZ ;  /* 0x00000020ff21723e */ /* 0x001fe400048060ff */
[----:B------:R-:W-:-:S03]  /*6290*/  PRMT R32, RZ, 0x7610, R32 ;  /* 0x00007610ff207816 */ /* 0x000fc60000000020 */
[----:B------:R0:W-:Y:S01]  /*62a0*/  @!P3 STG.E.U8 desc[UR20][R26.64+0x1], R33 ;  /* 0x000001211a00b986 */ /* 0x0001e2000c101114 */
[----:B------:R-:W-:Y:S05]  /*62b0*/  @P4 BRA `(.L_x_50) ;  /* 0x0000000000044947 */ /* 0x000fea0003800000 */
[----:B------:R0:W5:Y:S02]  /*62c0*/  LDG.E.U8 R32, desc[UR20][R28.64+0x8] ;  /* 0x000008141c207981 */ /* 0x000164000c1e1100 */
.L_x_50:
[----:B------:R-:W-:Y:S05]  /*62d0*/  BSYNC B1 ;  /* 0x0000000000017941 */ /* 0x000fea0003800000 */
.L_x_49:
[----:B-----5:R-:W-:Y:S01]  /*62e0*/  LOP3.LUT R32, R32, 0xff, RZ, 0xc0, !PT ;  /* 0x000000ff20207812 */ /* 0x020fe200078ec0ff */
[----:B------:R-:W-:Y:S01]  /*62f0*/  BSSY B1, `(.L_x_51) ;  /* 0x000000b000017945 */ /* 0x000fe20003800000 */
[----:B------:R-:W-:Y:S02]  /*6300*/  ISETP.LT.OR P3, PT, R34, 0xa, !P0 ;  /* 0x0000000a2200780c */ /* 0x000fe40004761670 */
[----:B------:R-:W-:-:S05]  /*6310*/  F2FP.F16.E5M2.UNPACK_B R32, R32 ;  /* 0x00000020ff20723e */ /* 0x000fca00020004ff */
[----:B------:R-:W-:-:S05]  /*6320*/  HADD2.F32 R32, -RZ, R32.H0_H0 ;  /* 0x20000020ff207230 */ /* 0x000fca0000004100 */
[----:B0-----:R-:W-:Y:S01]  /*6330*/  FMUL R33, R32, UR31 ;  /* 0x0000001f20217c20 */ /* 0x001fe20008400000 */
[----:B------:R-:W-:-:S03]  /*6340*/  PRMT R32, RZ, 0x7610, R32 ;  /* 0x00007610ff207816 */ /* 0x000fc60000000020 */
[----:B------:R-:W-:-:S05]  /*6350*/  FFMA R33, R224, UR32, R33 ;  /* 0x00000020e0217c23 */ /* 0x000fca0008000021 */
[----:B------:R-:W-:-:S05]  /*6360*/  F2FP.SATFINITE.E5M2.F32.PACK_AB_MERGE_C R33, RZ, R33, RZ ;  /* 0x00000021ff21723e */ /* 0x000fca00048060ff */
[----:B------:R0:W-:Y:S01]  /*6370*/  @!P4 STG.E.U8 desc[UR20][R24.64+0x8], R33 ;  /* 0x000008211800c986 */ /* 0x0001e2000c101114 */
[----:B------:R-:W-:Y:S05]  /*6380*/  @P3 BRA `(.L_x_52) ;  /* 0x0000000000043947 */ /* 0x000fea0003800000 */
[----:B------:R0:W5:Y:S02]  /*6390*/  LDG.E.U8 R32, desc[UR20][R28.64+0x9] ;  /* 0x000009141c207981 */ /* 0x000164000c1e1100 */
.L_x_52:
[----:B------:R-:W-:Y:S05]  /*63a0*/  BSYNC B1 ;  /* 0x0000000000017941 */ /* 0x000fea0003800000 */
.L_x_51:
        /* <DEDUP_REMOVED lines=12> */
.L_x_54:
[----:B------:R-:W-:Y:S05]  /*6470*/  BSYNC B1 ;  /* 0x0000000000017941 */ /* 0x000fea0003800000 */
.L_x_53:
        /* <DEDUP_REMOVED lines=12> */
.L_x_56:
[----:B------:R-:W-:Y:S05]  /*6540*/  BSYNC B1 ;  /* 0x0000000000017941 */ /* 0x000fea0003800000 */
.L_x_55:
        /* <DEDUP_REMOVED lines=12> */
.L_x_58:
[----:B------:R-:W-:Y:S05]  /*6610*/  BSYNC B1 ;  /* 0x0000000000017941 */ /* 0x000fea0003800000 */
.L_x_57:
        /* <DEDUP_REMOVED lines=12> */
.L_x_60:
[----:B------:R-:W-:Y:S05]  /*66e0*/  BSYNC B1 ;  /* 0x0000000000017941 */ /* 0x000fea0003800000 */
.L_x_59:
        /* <DEDUP_REMOVED lines=12> */
.L_x_62:
[----:B------:R-:W-:Y:S05]  /*67b0*/  BSYNC B1 ;  /* 0x0000000000017941 */ /* 0x000fea0003800000 */
.L_x_61:
        /* <DEDUP_REMOVED lines=12> */
.L_x_64:
[----:B------:R-:W-:Y:S05]  /*6880*/  BSYNC B1 ;  /* 0x0000000000017941 */ /* 0x000fea0003800000 */
.L_x_63:
        /* <DEDUP_REMOVED lines=12> */
.L_x_66:
[----:B------:R-:W-:Y:S05]  /*6950*/  BSYNC B1 ;  /* 0x0000000000017941 */ /* 0x000fea0003800000 */
.L_x_65:
        /* <DEDUP_REMOVED lines=12> */
.L_x_68:
[----:B------:R-:W-:Y:S05]  /*6a20*/  BSYNC B1 ;  /* 0x0000000000017941 */ /* 0x000fea0003800000 */
.L_x_67:
        /* <DEDUP_REMOVED lines=12> */
.L_x_70:
[----:B------:R-:W-:Y:S05]  /*6af0*/  BSYNC B1 ;  /* 0x0000000000017941 */ /* 0x000fea0003800000 */
.L_x_69:
        /* <DEDUP_REMOVED lines=12> */
.L_x_72:
[----:B------:R-:W-:Y:S05]  /*6bc0*/  BSYNC B1 ;  /* 0x0000000000017941 */ /* 0x000fea0003800000 */
.L_x_71:
        /* <DEDUP_REMOVED lines=12> */
.L_x_74:
[----:B------:R-:W-:Y:S05]  /*6c90*/  BSYNC B1 ;  /* 0x0000000000017941 */ /* 0x000fea0003800000 */
.L_x_73:
        /* <DEDUP_REMOVED lines=12> */
.L_x_76:
[----:B------:R-:W-:Y:S05]  /*6d60*/  BSYNC B1 ;  /* 0x0000000000017941 */ /* 0x000fea0003800000 */
.L_x_75:
        /* <DEDUP_REMOVED lines=12> */
.L_x_78:
[----:B------:R-:W-:Y:S05]  /*6e30*/  BSYNC B1 ;  /* 0x0000000000017941 */ /* 0x000fea0003800000 */
.L_x_77:
        /* <DEDUP_REMOVED lines=12> */
.L_x_80:
[----:B------:R-:W-:Y:S05]  /*6f00*/  BSYNC B1 ;  /* 0x0000000000017941 */ /* 0x000fea0003800000 */
.L_x_79:
        /* <DEDUP_REMOVED lines=12> */
.L_x_82:
[----:B------:R-:W-:Y:S05]  /*6fd0*/  BSYNC B1 ;  /* 0x0000000000017941 */ /* 0x000fea0003800000 */
.L_x_81:
        /* <DEDUP_REMOVED lines=12> */
.L_x_84:
[----:B------:R-:W-:Y:S05]  /*70a0*/  BSYNC B1 ;  /* 0x0000000000017941 */ /* 0x000fea0003800000 */
.L_x_83:
        /* <DEDUP_REMOVED lines=12> */
.L_x_86:
[----:B------:R-:W-:Y:S05]  /*7170*/  BSYNC B1 ;  /* 0x0000000000017941 */ /* 0x000fea0003800000 */
.L_x_85:
        /* <DEDUP_REMOVED lines=12> */
.L_x_88:
[----:B------:R-:W-:Y:S05]  /*7240*/  BSYNC B1 ;  /* 0x0000000000017941 */ /* 0x000fea0003800000 */
.L_x_87:
        /* <DEDUP_REMOVED lines=12> */
.L_x_90:
[----:B------:R-:W-:Y:S05]  /*7310*/  BSYNC B1 ;  /* 0x0000000000017941 */ /* 0x000fea0003800000 */
.L_x_89:
        /* <DEDUP_REMOVED lines=12> */
.L_x_92:
[----:B------:R-:W-:Y:S05]  /*73e0*/  BSYNC B1 ;  /* 0x0000000000017941 */ /* 0x000fea0003800000 */
.L_x_91:
        /* <DEDUP_REMOVED lines=12> */
.L_x_94:
[----:B------:R-:W-:Y:S05]  /*74b0*/  BSYNC B1 ;  /* 0x0000000000017941 */ /* 0x000fea0003800000 */
.L_x_93:
        /* <DEDUP_REMOVED lines=12> */
.L_x_96:
[----:B------:R-:W-:Y:S05]  /*7580*/  BSYNC B1 ;  /* 0x0000000000017941 */ /* 0x000fea0003800000 */
.L_x_95:
        /* <DEDUP_REMOVED lines=12> */
.L_x_98:
[----:B------:R-:W-:Y:S05]  /*7650*/  BSYNC B1 ;  /* 0x0000000000017941 */ /* 0x000fea0003800000 */
.L_x_97:
        /* <DEDUP_REMOVED lines=12> */
.L_x_100:
[----:B------:R-:W-:Y:S05]  /*7720*/  BSYNC B1 ;  /* 0x0000000000017941 */ /* 0x000fea0003800000 */
.L_x_99:
        /* <DEDUP_REMOVED lines=12> */
.L_x_102:
[----:B------:R-:W-:Y:S05]  /*77f0*/  BSYNC B1 ;  /* 0x0000000000017941 */ /* 0x000fea0003800000 */
.L_x_101:
        /* <DEDUP_REMOVED lines=12> */
.L_x_104:
[----:B------:R-:W-:Y:S05]  /*78c0*/  BSYNC B1 ;  /* 0x0000000000017941 */ /* 0x000fea0003800000 */
.L_x_103:
        /* <DEDUP_REMOVED lines=12> */
.L_x_106:
[----:B------:R-:W-:Y:S05]  /*7990*/  BSYNC B1 ;  /* 0x0000000000017941 */ /* 0x000fea0003800000 */
.L_x_105:
        /* <DEDUP_REMOVED lines=12> */
.L_x_108:
[----:B------:R-:W-:Y:S05]  /*7a60*/  BSYNC B1 ;  /* 0x0000000000017941 */ /* 0x000fea0003800000 */
.L_x_107:
        /* <DEDUP_REMOVED lines=12> */
.L_x_110:
[----:B------:R-:W-:Y:S05]  /*7b30*/  BSYNC B1 ;  /* 0x0000000000017941 */ /* 0x000fea0003800000 */
.L_x_109:
        /* <DEDUP_REMOVED lines=12> */
.L_x_112:
[----:B------:R-:W-:Y:S05]  /*7c00*/  BSYNC B1 ;  /* 0x0000000000017941 */ /* 0x000fea0003800000 */
.L_x_111:
        /* <DEDUP_REMOVED lines=12> */
.L_x_114:
[----:B------:R-:W-:Y:S05]  /*7cd0*/  BSYNC B1 ;  /* 0x0000000000017941 */ /* 0x000fea0003800000 */
.L_x_113:
        /* <DEDUP_REMOVED lines=12> */
.L_x_116:
[----:B------:R-:W-:Y:S05]  /*7da0*/  BSYNC B1 ;  /* 0x0000000000017941 */ /* 0x000fea0003800000 */
.L_x_115:
        /* <DEDUP_REMOVED lines=12> */
.L_x_118:
[----:B------:R-:W-:Y:S05]  /*7e70*/  BSYNC B1 ;  /* 0x0000000000017941 */ /* 0x000fea0003800000 */
.L_x_117:
        /* <DEDUP_REMOVED lines=12> */
.L_x_120:
[----:B------:R-:W-:Y:S05]  /*7f40*/  BSYNC B1 ;  /* 0x0000000000017941 */ /* 0x000fea0003800000 */
.L_x_119:
        /* <DEDUP_REMOVED lines=12> */
.L_x_122:
[----:B------:R-:W-:Y:S05]  /*8010*/  BSYNC B1 ;  /* 0x0000000000017941 */ /* 0x000fea0003800000 */
.L_x_121:
        /* <DEDUP_REMOVED lines=12> */
.L_x_124:
[----:B------:R-:W-:Y:S05]  /*80e0*/  BSYNC B1 ;  /* 0x0000000000017941 */ /* 0x000fea0003800000 */
.L_x_123:
        /* <DEDUP_REMOVED lines=12> */
.L_x_126:
[----:B------:R-:W-:Y:S05]  /*81b0*/  BSYNC B1 ;  /* 0x0000000000017941 */ /* 0x000fea0003800000 */
.L_x_125:
        /* <DEDUP_REMOVED lines=12> */
.L_x_128:
[----:B------:R-:W-:Y:S05]  /*8280*/  BSYNC B1 ;  /* 0x0000000000017941 */ /* 0x000fea0003800000 */
.L_x_127:
        /* <DEDUP_REMOVED lines=12> */
.L_x_130:
[----:B------:R-:W-:Y:S05]  /*8350*/  BSYNC B1 ;  /* 0x0000000000017941 */ /* 0x000fea0003800000 */
.L_x_129:
        /* <DEDUP_REMOVED lines=12> */
.L_x_132:
[----:B------:R-:W-:Y:S05]  /*8420*/  BSYNC B1 ;  /* 0x0000000000017941 */ /* 0x000fea0003800000 */
.L_x_131:
        /* <DEDUP_REMOVED lines=12> */
.L_x_134:
[----:B------:R-:W-:Y:S05]  /*84f0*/  BSYNC B1 ;  /* 0x0000000000017941 */ /* 0x000fea0003800000 */
.L_x_133:
        /* <DEDUP_REMOVED lines=12> */
.L_x_136:
[----:B------:R-:W-:Y:S05]  /*85c0*/  BSYNC B1 ;  /* 0x0000000000017941 */ /* 0x000fea0003800000 */
.L_x_135:
        /* <DEDUP_REMOVED lines=12> */
.L_x_138:
[----:B------:R-:W-:Y:S05]  /*8690*/  BSYNC B1 ;  /* 0x0000000000017941 */ /* 0x000fea0003800000 */
.L_x_137:
        /* <DEDUP_REMOVED lines=12> */
.L_x_140:
[----:B------:R-:W-:Y:S05]  /*8760*/  BSYNC B1 ;  /* 0x0000000000017941 */ /* 0x000fea0003800000 */
.L_x_139:
        /* <DEDUP_REMOVED lines=12> */
.L_x_142:
[----:B------:R-:W-:Y:S05]  /*8830*/  BSYNC B1 ;  /* 0x0000000000017941 */ /* 0x000fea0003800000 */
.L_x_141:
        /* <DEDUP_REMOVED lines=12> */
.L_x_144:
[----:B------:R-:W-:Y:S05]  /*8900*/  BSYNC B1 ;  /* 0x0000000000017941 */ /* 0x000fea0003800000 */
.L_x_143:
        /* <DEDUP_REMOVED lines=12> */
.L_x_146:
[----:B------:R-:W-:Y:S05]  /*89d0*/  BSYNC B1 ;  /* 0x0000000000017941 */ /* 0x000fea0003800000 */
.L_x_145:
        /* <DEDUP_REMOVED lines=12> */
.L_x_148:
[----:B------:R-:W-:Y:S05]  /*8aa0*/  BSYNC B1 ;  /* 0x0000000000017941 */ /* 0x000fea0003800000 */
.L_x_147:
        /* <DEDUP_REMOVED lines=12> */
.L_x_150:
[----:B------:R-:W-:Y:S05]  /*8b70*/  BSYNC B1 ;  /* 0x0000000000017941 */ /* 0x000fea0003800000 */
.L_x_149:
        /* <DEDUP_REMOVED lines=12> */
.L_x_152:
[----:B------:R-:W-:Y:S05]  /*8c40*/  BSYNC B1 ;  /* 0x0000000000017941 */ /* 0x000fea0003800000 */
.L_x_151:
        /* <DEDUP_REMOVED lines=12> */
.L_x_154:
[----:B------:R-:W-:Y:S05]  /*8d10*/  BSYNC B1 ;  /* 0x0000000000017941 */ /* 0x000fea0003800000 */
.L_x_153:
        /* <DEDUP_REMOVED lines=12> */
.L_x_156:
[----:B------:R-:W-:Y:S05]  /*8de0*/  BSYNC B1 ;  /* 0x0000000000017941 */ /* 0x000fea0003800000 */
.L_x_155:
        /* <DEDUP_REMOVED lines=12> */
.L_x_158:
[----:B------:R-:W-:Y:S05]  /*8eb0*/  BSYNC B1 ;  /* 0x0000000000017941 */ /* 0x000fea0003800000 */
.L_x_157:
        /* <DEDUP_REMOVED lines=12> */
.L_x_160:
[----:B------:R-:W-:Y:S05]  /*8f80*/  BSYNC B1 ;  /* 0x0000000000017941 */ /* 0x000fea0003800000 */
.L_x_159:
        /* <DEDUP_REMOVED lines=12> */
.L_x_162:
[----:B------:R-:W-:Y:S05]  /*9050*/  BSYNC B1 ;  /* 0x0000000000017941 */ /* 0x000fea0003800000 */
.L_x_161:
        /* <DEDUP_REMOVED lines=12> */
.L_x_164:
[----:B------:R-:W-:Y:S05]  /*9120*/  BSYNC B1 ;  /* 0x0000000000017941 */ /* 0x000fea0003800000 */
.L_x_163:
        /* <DEDUP_REMOVED lines=12> */
.L_x_166:
[----:B------:R-:W-:Y:S05]  /*91f0*/  BSYNC B1 ;  /* 0x0000000000017941 */ /* 0x000fea0003800000 */
.L_x_165:
        /* <DEDUP_REMOVED lines=12> */
.L_x_168:
[----:B------:R-:W-:Y:S05]  /*92c0*/  BSYNC B1 ;  /* 0x0000000000017941 */ /* 0x000fea0003800000 */
.L_x_167:
        /* <DEDUP_REMOVED lines=12> */
.L_x_170:
[----:B------:R-:W-:Y:S05]  /*9390*/  BSYNC B1 ;  /* 0x0000000000017941 */ /* 0x000fea0003800000 */
.L_x_169:
        /* <DEDUP_REMOVED lines=12> */
.L_x_172:
[----:B------:R-:W-:Y:S05]  /*9460*/  BSYNC B1 ;  /* 0x0000000000017941 */ /* 0x000fea0003800000 */
.L_x_171:
        /* <DEDUP_REMOVED lines=12> */
.L_x_174:
[----:B------:R-:W-:Y:S05]  /*9530*/  BSYNC B1 ;  /* 0x0000000000017941 */ /* 0x000fea0003800000 */
.L_x_173:
        /* <DEDUP_REMOVED lines=12> */
.L_x_176:
[----:B------:R-:W-:Y:S05]  /*9600*/  BSYNC B1 ;  /* 0x0000000000017941 */ /* 0x000fea0003800000 */
.L_x_175:
        /* <DEDUP_REMOVED lines=12> */
.L_x_178:
[----:B------:R-:W-:Y:S05]  /*96d0*/  BSYNC B1 ;  /* 0x0000000000017941 */ /* 0x000fea0003800000 */
.L_x_177:
        /* <DEDUP_REMOVED lines=12> */
.L_x_180:
[----:B------:R-:W-:Y:S05]  /*97a0*/  BSYNC B1 ;  /* 0x0000000000017941 */ /* 0x000fea0003800000 */
.L_x_179:
        /* <DEDUP_REMOVED lines=12> */
.L_x_182:
[----:B------:R-:W-:Y:S05]  /*9870*/  BSYNC B1 ;  /* 0x0000000000017941 */ /* 0x000fea0003800000 */
.L_x_181:
        /* <DEDUP_REMOVED lines=12> */
.L_x_184:
[----:B------:R-:W-:Y:S05]  /*9940*/  BSYNC B1 ;  /* 0x0000000000017941 */ /* 0x000fea0003800000 */
.L_x_183:
        /* <DEDUP_REMOVED lines=12> */
.L_x_186:
[----:B------:R-:W-:Y:S05]  /*9a10*/  BSYNC B1 ;  /* 0x0000000000017941 */ /* 0x000fea0003800000 */
.L_x_185:
        /* <DEDUP_REMOVED lines=12> */
.L_x_188:
[----:B------:R-:W-:Y:S05]  /*9ae0*/  BSYNC B1 ;  /* 0x0000000000017941 */ /* 0x000fea0003800000 */
.L_x_187:
        /* <DEDUP_REMOVED lines=12> */
.L_x_190:
[----:B------:R-:W-:Y:S05]  /*9bb0*/  BSYNC B1 ;  /* 0x0000000000017941 */ /* 0x000fea0003800000 */
.L_x_189:
        /* <DEDUP_REMOVED lines=12> */
.L_x_192:
[----:B------:R-:W-:Y:S05]  /*9c80*/  BSYNC B1 ;  /* 0x0000000000017941 */ /* 0x000fea0003800000 */
.L_x_191:
        /* <DEDUP_REMOVED lines=12> */
.L_x_194:
[----:B------:R-:W-:Y:S05]  /*9d50*/  BSYNC B1 ;  /* 0x0000000000017941 */ /* 0x000fea0003800000 */
.L_x_193:
        /* <DEDUP_REMOVED lines=12> */
.L_x_196:
[----:B------:R-:W-:Y:S05]  /*9e20*/  BSYNC B1 ;  /* 0x0000000000017941 */ /* 0x000fea0003800000 */
.L_x_195:
[----:B-----5:R-:W-:Y:S01]  /*9e30*/  LOP3.LUT R32, R32, 0xff, RZ, 0xc0, !PT ;  /* 0x000000ff20207812 */ /* 0x020fe200078ec0ff */
[----:B------:R-:W-:Y:S01]  /*9e40*/  BSSY B1, `(.L_x_197) ;  /* 0x000000b000017945 */ /* 0x000fe20003800000 */
[----:B------:R-:W-:Y:S02]  /*9e50*/  ISETP.LT.OR P4, PT, R34, 0x99, !P1 ;  /* 0x000000992200780c */ /* 0x000fe40004f81670 */
[----:B------:R-:W-:-:S05]  /*9e60*/  F2FP.F16.E5M2.UNPACK_B R32, R32 ;  /* 0x00000020ff20723e */ /* 0x000fca00020004ff */
[----:B------:R-:W-:-:S05]  /*9e70*/  HADD2.F32 R32, -RZ, R32.H0_H0 ;  /* 0x20000020ff207230 */ /* 0x000fca0000004100 */
[----:B------:R-:W-:-:S04]  /*9e80*/  FMUL R32, R32, UR31 ;  /* 0x0000001f20207c20 */ /* 0x000fc80008400000 */
[----:B------:R-:W-:Y:S01]  /*9e90*/  FFMA R32, R23, UR32, R32 ;  /* 0x0000002017207c23 */ /* 0x000fe20008000020 */
[----:B------:R-:W-:-:S04]  /*9ea0*/  PRMT R23, RZ, 0x7610, R23 ;  /* 0x00007610ff177816 */ /* 0x000fc80000000017 */
[----:B0-----:R-:W-:-:S05]  /*9eb0*/  F2FP.SATFINITE.E5M2.F32.PACK_AB_MERGE_C R33, RZ, R32, RZ ;  /* 0x00000020ff21723e */ /* 0x001fca00048060ff */
[----:B------:R0:W-:Y:S01]  /*9ec0*/  @!P3 STG.E.U8 desc[UR20][R24.64+0x99], R33 ;  /* 0x000099211800b986 */ /* 0x0001e2000c101114 */
[----:B------:R-:W-:Y:S05]  /*9ed0*/  @P4 BRA `(.L_x_198) ;  /* 0x0000000000044947 */ /* 0x000fea0003800000 */
[----:B------:R0:W5:Y:S02]  /*9ee0*/  LDG.E.U8 R23, desc[UR20][R30.64+0x98] ;  /* 0x000098141e177981 */ /* 0x000164000c1e1100 */
.L_x_198:
[----:B------:R-:W-:Y:S05]  /*9ef0*/  BSYNC B1 ;  /* 0x0000000000017941 */ /* 0x000fea0003800000 */
.L_x_197:
        /* <DEDUP_REMOVED lines=8> */
[----:B------:R-:W-:-:S05]  /*9f80*/  F2FP.SATFINITE.E5M2.F32.PACK_AB_MERGE_C R23, RZ, R23, RZ ;  /* 0x00000017ff17723e */ /* 0x000fca00048060ff */
[----:B------:R0:W-:Y:S01]  /*9f90*/  @!P4 STG.E.U8 desc[UR20][R26.64+0x98], R23 ;  /* 0x000098171a00c986 */ /* 0x0001e2000c101114 */
[----:B------:R-:W-:Y:S05]  /*9fa0*/  @P3 BRA `(.L_x_200) ;  /* 0x0000000000043947 */ /* 0x000fea0003800000 */
[----:B------:R0:W5:Y:S02]  /*9fb0*/  LDG.E.U8 R22, desc[UR20][R30.64+0x99] ;  /* 0x000099141e167981 */ /* 0x000164000c1e1100 */
.L_x_200:
[----:B------:R-:W-:Y:S05]  /*9fc0*/  BSYNC B1 ;  /* 0x0000000000017941 */ /* 0x000fea0003800000 */
.L_x_199:
        /* <DEDUP_REMOVED lines=12> */
.L_x_202:
[----:B------:R-:W-:Y:S05]  /*a090*/  BSYNC B1 ;  /* 0x0000000000017941 */ /* 0x000fea0003800000 */
.L_x_201:
        /* <DEDUP_REMOVED lines=12> */
.L_x_204:
[----:B------:R-:W-:Y:S05]  /*a160*/  BSYNC B1 ;  /* 0x0000000000017941 */ /* 0x000fea0003800000 */
.L_x_203:
        /* <DEDUP_REMOVED lines=12> */
.L_x_206:
[----:B------:R-:W-:Y:S05]  /*a230*/  BSYNC B1 ;  /* 0x0000000000017941 */ /* 0x000fea0003800000 */
.L_x_205:
        /* <DEDUP_REMOVED lines=12> */
.L_x_208:
[----:B------:R-:W-:Y:S05]  /*a300*/  BSYNC B1 ;  /* 0x0000000000017941 */ /* 0x000fea0003800000 */
.L_x_207:
        /* <DEDUP_REMOVED lines=12> */
.L_x_210:
[----:B------:R-:W-:Y:S05]  /*a3d0*/  BSYNC B1 ;  /* 0x0000000000017941 */ /* 0x000fea0003800000 */
.L_x_209:
        /* <DEDUP_REMOVED lines=12> */
.L_x_212:
[----:B------:R-:W-:Y:S05]  /*a4a0*/  BSYNC B1 ;  /* 0x0000000000017941 */ /* 0x000fea0003800000 */
.L_x_211:
        /* <DEDUP_REMOVED lines=12> */
.L_x_214:
[----:B------:R-:W-:Y:S05]  /*a570*/  BSYNC B1 ;  /* 0x0000000000017941 */ /* 0x000fea0003800000 */
.L_x_213:
        /* <DEDUP_REMOVED lines=12> */
.L_x_216:
[----:B------:R-:W-:Y:S05]  /*a640*/  BSYNC B1 ;  /* 0x0000000000017941 */ /* 0x000fea0003800000 */
.L_x_215:
        /* <DEDUP_REMOVED lines=12> */
.L_x_218:
[----:B------:R-:W-:Y:S05]  /*a710*/  BSYNC B1 ;  /* 0x0000000000017941 */ /* 0x000fea0003800000 */
.L_x_217:
        /* <DEDUP_REMOVED lines=12> */
.L_x_220:
[----:B------:R-:W-:Y:S05]  /*a7e0*/  BSYNC B1 ;  /* 0x0000000000017941 */ /* 0x000fea0003800000 */
.L_x_219:
        /* <DEDUP_REMOVED lines=12> */
.L_x_222:
[----:B------:R-:W-:Y:S05]  /*a8b0*/  BSYNC B1 ;  /* 0x0000000000017941 */ /* 0x000fea0003800000 */
.L_x_221:
        /* <DEDUP_REMOVED lines=12> */
.L_x_224:
[----:B------:R-:W-:Y:S05]  /*a980*/  BSYNC B1 ;  /* 0x0000000000017941 */ /* 0x000fea0003800000 */
.L_x_223:
        /* <DEDUP_REMOVED lines=12> */
.L_x_226:
[----:B------:R-:W-:Y:S05]  /*aa50*/  BSYNC B1 ;  /* 0x0000000000017941 */ /* 0x000fea0003800000 */
.L_x_225:
        /* <DEDUP_REMOVED lines=12> */
.L_x_228:
[----:B------:R-:W-:Y:S05]  /*ab20*/  BSYNC B1 ;  /* 0x0000000000017941 */ /* 0x000fea0003800000 */
.L_x_227:
        /* <DEDUP_REMOVED lines=12> */
.L_x_230:
[----:B------:R-:W-:Y:S05]  /*abf0*/  BSYNC B1 ;  /* 0x0000000000017941 */ /* 0x000fea0003800000 */
.L_x_229:
        /* <DEDUP_REMOVED lines=12> */
.L_x_232:
[----:B------:R-:W-:Y:S05]  /*acc0*/  BSYNC B1 ;  /* 0x0000000000017941 */ /* 0x000fea0003800000 */
.L_x_231:
        /* <DEDUP_REMOVED lines=12> */
.L_x_234:
[----:B------:R-:W-:Y:S05]  /*ad90*/  BSYNC B1 ;  /* 0x0000000000017941 */ /* 0x000fea0003800000 */
.L_x_233:
        /* <DEDUP_REMOVED lines=12> */
.L_x_236:
[----:B------:R-:W-:Y:S05]  /*ae60*/  BSYNC B1 ;  /* 0x0000000000017941 */ /* 0x000fea0003800000 */
.L_x_235:
        /* <DEDUP_REMOVED lines=12> */
.L_x_238:
[----:B------:R-:W-:Y:S05]  /*af30*/  BSYNC B1 ;  /* 0x0000000000017941 */ /* 0x000fea0003800000 */
.L_x_237:
        /* <DEDUP_REMOVED lines=12> */
.L_x_240:
[----:B------:R-:W-:Y:S05]  /*b000*/  BSYNC B1 ;  /* 0x0000000000017941 */ /* 0x000fea0003800000 */
.L_x_239:
[----:B-----5:R-:W-:Y:S01]  /*b010*/  LOP3.LUT R2, R2, 0xff, RZ, 0xc0, !PT ;  /* 0x000000ff02027812 */ /* 0x020fe200078ec0ff */
[----:B------:R-:W-:Y:S01]  /*b020*/  BSSY B1, `(.L_x_241) ;  /* 0x000000b000017945 */ /* 0x000fe20003800000 */
[----:B------:R-:W-:Y:S02]  /*b030*/  ISETP.LT.OR P4, PT, R34, 0xc9, !P0 ;  /* 0x000000c92200780c */ /* 0x000fe40004781670 */
[----:B------:R-:W-:-:S05]  /*b040*/  F2FP.F16.E5M2.UNPACK_B R2, R2 ;  /* 0x00000002ff02723e */ /* 0x000fca00020004ff */
[----:B------:R-:W-:-:S05]  /*b050*/  HADD2.F32 R2, -RZ, R2.H0_H0 ;  /* 0x20000002ff027230 */ /* 0x000fca0000004100 */
[----:B0-----:R-:W-:-:S04]  /*b060*/  FMUL R3, R2, UR31 ;  /* 0x0000001f02037c20 */ /* 0x001fc80008400000 */
[----:B------:R-:W-:Y:S01]  /*b070*/  FFMA R3, R0, UR32, R3 ;  /* 0x0000002000037c23 */ /* 0x000fe20008000003 */
[----:B------:R-:W-:-:S04]  /*b080*/  PRMT R0, RZ, 0x7610, R0 ;  /* 0x00007610ff007816 */ /* 0x000fc80000000000 */
[----:B------:R-:W-:-:S05]  /*b090*/  F2FP.SATFINITE.E5M2.F32.PACK_AB_MERGE_C R3, RZ, R3, RZ ;  /* 0x00000003ff03723e */ /* 0x000fca00048060ff */
[----:B------:R0:W-:Y:S01]  /*b0a0*/  @!P3 STG.E.U8 desc[UR20][R26.64+0xc1], R3 ;  /* 0x0000c1031a00b986 */ /* 0x0001e2000c101114 */
[----:B------:R-:W-:Y:S05]  /*b0b0*/  @P4 BRA `(.L_x_242) ;  /* 0x0000000000044947 */ /* 0x000fea0003800000 */
[----:B------:R0:W5:Y:S02]  /*b0c0*/  LDG.E.U8 R0, desc[UR20][R28.64+0xc8] ;  /* 0x0000c8141c007981 */ /* 0x000164000c1e1100 */
.L_x_242:
[----:B------:R-:W-:Y:S05]  /*b0d0*/  BSYNC B1 ;  /* 0x0000000000017941 */ /* 0x000fea0003800000 */
.L_x_241:
[----:B------:R-:W2:Y:S01]  /*b0e0*/  LDL.LU R2, [R1] ;  /* 0x0000000001027983 */ /* 0x000ea20000300800 */
[----:B-----5:R-:W-:Y:S01]  /*b0f0*/  LOP3.LUT R0, R0, 0xff, RZ, 0xc0, !PT ;  /* 0x000000ff00007812 */ /* 0x020fe200078ec0ff */
[----:B------:R-:W-:Y:S01]  /*b100*/  BSSY B1, `(.L_x_243) ;  /* 0x000000b000017945 */ /* 0x000fe20003800000 */
[----:B------:R-:W-:Y:S02]  /*b110*/  ISETP.LT.OR P3, PT, R34, 0xca, !P0 ;  /* 0x000000ca2200780c */ /* 0x000fe40004761670 */
[----:B------:R-:W-:-:S05]  /*b120*/  F2FP.F16.E5M2.UNPACK_B R0, R0 ;  /* 0x00000000ff00723e */ /* 0x000fca00020004ff */
[----:B------:R-:W-:-:S05]  /*b130*/  HADD2.F32 R0, -RZ, R0.H0_H0 ;  /* 0x20000000ff007230 */ /* 0x000fca0000004100 */
[----:B------:R-:W-:-:S04]  /*b140*/  FMUL R0, R0, UR31 ;  /* 0x0000001f00007c20 */ /* 0x000fc80008400000 */
[----:B--2---:R-:W-:-:S05]  /*b150*/  FFMA R0, R2, UR32, R0 ;  /* 0x0000002002007c23 */ /* 0x004fca0008000000 */
[----:B0-----:R-:W-:Y:S02]  /*b160*/  F2FP.SATFINITE.E5M2.F32.PACK_AB_MERGE_C R3, RZ, R0, RZ ;  /* 0x00000000ff03723e */ /* 0x001fe400048060ff */
[----:B------:R-:W-:-:S03]  /*b170*/  PRMT R0, RZ, 0x7610, R0 ;  /* 0x00007610ff007816 */ /* 0x000fc60000000000 */
[----:B------:R0:W-:Y:S01]  /*b180*/  @!P4 STG.E.U8 desc[UR20][R24.64+0xc8], R3 ;  /* 0x0000c8031800c986 */ /* 0x0001e2000c101114 */
[----:B------:R-:W-:Y:S05]  /*b190*/  @P3 BRA `(.L_x_244) ;  /* 0x0000000000043947 */ /* 0x000fea0003800000 */
[----:B------:R2:W5:Y:S02]  /*b1a0*/  LDG.E.U8 R0, desc[UR20][R28.64+0xc9] ;  /* 0x0000c9141c007981 */ /* 0x000564000c1e1100 */
.L_x_244:
[----:B------:R-:W-:Y:S05]  /*b1b0*/  BSYNC B1 ;  /* 0x0000000000017941 */ /* 0x000fea0003800000 */
.L_x_243:
[----:B------:R-:W3:Y:S01]  /*b1c0*/  LDL.LU R2, [R1+0x4] ;  /* 0x0000040001027983 */ /* 0x000ee20000300800 */
[----:B-----5:R-:W-:Y:S01]  /*b1d0*/  LOP3.LUT R0, R0, 0xff, RZ, 0xc0, !PT ;  /* 0x000000ff00007812 */ /* 0x020fe200078ec0ff */
[----:B------:R-:W-:Y:S01]  /*b1e0*/  BSSY B1, `(.L_x_245) ;  /* 0x000000b000017945 */ /* 0x000fe20003800000 */
[----:B------:R-:W-:Y:S02]  /*b1f0*/  ISETP.LT.OR P4, PT, R34, 0xc9, !P1 ;  /* 0x000000c92200780c */ /* 0x000fe40004f81670 */
[----:B------:R-:W-:-:S05]  /*b200*/  F2FP.F16.E5M2.UNPACK_B R0, R0 ;  /* 0x00000000ff00723e */ /* 0x000fca00020004ff */
[----:B------:R-:W-:-:S05]  /*b210*/  HADD2.F32 R0, -RZ, R0.H0_H0 ;  /* 0x20000000ff007230 */ /* 0x000fca0000004100 */
[----:B------:R-:W-:-:S04]  /*b220*/  FMUL R0, R0, UR31 ;  /* 0x0000001f00007c20 */ /* 0x000fc80008400000 */
[----:B---3--:R-:W-:-:S05]  /*b230*/  FFMA R0, R2, UR32, R0 ;  /* 0x0000002002007c23 */ /* 0x008fca0008000000 */
[----:B0-----:R-:W-:Y:S02]  /*b240*/  F2FP.SATFINITE.E5M2.F32.PACK_AB_MERGE_C R3, RZ, R0, RZ ;  /* 0x00000000ff03723e */ /* 0x001fe400048060ff */
[----:B------:R-:W-:-:S03]  /*b250*/  PRMT R0, RZ, 0x7610, R0 ;  /* 0x00007610ff007816 */ /* 0x000fc60000000000 */
[----:B------:R0:W-:Y:S01]  /*b260*/  @!P3 STG.E.U8 desc[UR20][R24.64+0xc9], R3 ;  /* 0x0000c9031800b986 */ /* 0x0001e2000c101114 */
[----:B------:R-:W-:Y:S05]  /*b270*/  @P4 BRA `(.L_x_246) ;  /* 0x0000000000044947 */ /* 0x000fea0003800000 */
[----:B------:R3:W5:Y:S02]  /*b280*/  LDG.E.U8 R0, desc[UR20][R30.64+0xc8] ;  /* 0x0000c8141e007981 */ /* 0x000764000c1e1100 */
.L_x_246:
[----:B------:R-:W-:Y:S05]  /*b290*/  BSYNC B1 ;  /* 0x0000000000017941 */ /* 0x000fea0003800000 */
.L_x_245:
[----:B------:R-:W2:Y:S01]  /*b2a0*/  LDL.LU R2, [R1+0x8] ;  /* 0x0000080001027983 */ /* 0x000ea20000300800 */
        /* <DEDUP_REMOVED lines=12> */
.L_x_248:
[----:B------:R-:W-:Y:S05]  /*b370*/  BSYNC B1 ;  /* 0x0000000000017941 */ /* 0x000fea0003800000 */
.L_x_247:
        /* <DEDUP_REMOVED lines=13> */
.L_x_250:
[----:B------:R-:W-:Y:S05]  /*b450*/  BSYNC B1 ;  /* 0x0000000000017941 */ /* 0x000fea0003800000 */
.L_x_249:
        /* <DEDUP_REMOVED lines=13> */
.L_x_252:
[----:B------:R-:W-:Y:S05]  /*b530*/  BSYNC B1 ;  /* 0x0000000000017941 */ /* 0x000fea0003800000 */
.L_x_251:
        /* <DEDUP_REMOVED lines=13> */
.L_x_254:
[----:B------:R-:W-:Y:S05]  /*b610*/  BSYNC B1 ;  /* 0x0000000000017941 */ /* 0x000fea0003800000 */
.L_x_253:
        /* <DEDUP_REMOVED lines=13> */
.L_x_256:
[----:B------:R-:W-:Y:S05]  /*b6f0*/  BSYNC B1 ;  /* 0x0000000000017941 */ /* 0x000fea0003800000 */
.L_x_255:
        /* <DEDUP_REMOVED lines=13> */
.L_x_258:
[----:B------:R-:W-:Y:S05]  /*b7d0*/  BSYNC B1 ;  /* 0x0000000000017941 */ /* 0x000fea0003800000 */
.L_x_257:
        /* <DEDUP_REMOVED lines=13> */
.L_x_260:
[----:B------:R-:W-:Y:S05]  /*b8b0*/  BSYNC B1 ;  /* 0x0000000000017941 */ /* 0x000fea0003800000 */
.L_x_259:
        /* <DEDUP_REMOVED lines=13> */
.L_x_262:
[----:B------:R-:W-:Y:S05]  /*b990*/  BSYNC B1 ;  /* 0x0000000000017941 */ /* 0x000fea0003800000 */
.L_x_261:
        /* <DEDUP_REMOVED lines=13> */
.L_x_264:
[----:B------:R-:W-:Y:S05]  /*ba70*/  BSYNC B1 ;  /* 0x0000000000017941 */ /* 0x000fea0003800000 */
.L_x_263:
        /* <DEDUP_REMOVED lines=13> */
.L_x_266:
[----:B------:R-:W-:Y:S05]  /*bb50*/  BSYNC B1 ;  /* 0x0000000000017941 */ /* 0x000fea0003800000 */
.L_x_265:
        /* <DEDUP_REMOVED lines=13> */
.L_x_268:
[----:B------:R-:W-:Y:S05]  /*bc30*/  BSYNC B1 ;  /* 0x0000000000017941 */ /* 0x000fea0003800000 */
.L_x_267:
        /* <DEDUP_REMOVED lines=13> */
.L_x_270:
[----:B------:R-:W-:Y:S05]  /*bd10*/  BSYNC B1 ;  /* 0x0000000000017941 */ /* 0x000fea0003800000 */
.L_x_269:
        /* <DEDUP_REMOVED lines=13> */
.L_x_272:
[----:B------:R-:W-:Y:S05]  /*bdf0*/  BSYNC B1 ;  /* 0x0000000000017941 */ /* 0x000fea0003800000 */
.L_x_271:
        /* <DEDUP_REMOVED lines=13> */
.L_x_274:
[----:B------:R-:W-:Y:S05]  /*bed0*/  BSYNC B1 ;  /* 0x0000000000017941 */ /* 0x000fea0003800000 */
.L_x_273:
        /* <DEDUP_REMOVED lines=13> */
.L_x_276:
[----:B------:R-:W-:Y:S05]  /*bfb0*/  BSYNC B1 ;  /* 0x0000000000017941 */ /* 0x000fea0003800000 */
.L_x_275:
        /* <DEDUP_REMOVED lines=13> */
.L_x_278:
[----:B------:R-:W-:Y:S05]  /*c090*/  BSYNC B1 ;  /* 0x0000000000017941 */ /* 0x000fea0003800000 */
.L_x_277:
        /* <DEDUP_REMOVED lines=13> */
.L_x_280:
[----:B------:R-:W-:Y:S05]  /*c170*/  BSYNC B1 ;  /* 0x0000000000017941 */ /* 0x000fea0003800000 */
.L_x_279:
        /* <DEDUP_REMOVED lines=13> */
.L_x_282:
[----:B------:R-:W-:Y:S05]  /*c250*/  BSYNC B1 ;  /* 0x0000000000017941 */ /* 0x000fea0003800000 */
.L_x_281:
        /* <DEDUP_REMOVED lines=13> */
.L_x_284:
[----:B------:R-:W-:Y:S05]  /*c330*/  BSYNC B1 ;  /* 0x0000000000017941 */ /* 0x000fea0003800000 */
.L_x_283:
        /* <DEDUP_REMOVED lines=13> */
.L_x_286:
[----:B------:R-:W-:Y:S05]  /*c410*/  BSYNC B1 ;  /* 0x0000000000017941 */ /* 0x000fea0003800000 */
.L_x_285:
        /* <DEDUP_REMOVED lines=13> */
.L_x_288:
[----:B------:R-:W-:Y:S05]  /*c4f0*/  BSYNC B1 ;  /* 0x0000000000017941 */ /* 0x000fea0003800000 */
.L_x_287:
        /* <DEDUP_REMOVED lines=13> */
.L_x_290:
[----:B------:R-:W-:Y:S05]  /*c5d0*/  BSYNC B1 ;  /* 0x0000000000017941 */ /* 0x000fea0003800000 */
.L_x_289:
        /* <DEDUP_REMOVED lines=13> */
.L_x_292:
[----:B------:R-:W-:Y:S05]  /*c6b0*/  BSYNC B1 ;  /* 0x0000000000017941 */ /* 0x000fea0003800000 */
.L_x_291:
        /* <DEDUP_REMOVED lines=13> */
.L_x_294:
[----:B------:R-:W-:Y:S05]  /*c790*/  BSYNC B1 ;  /* 0x0000000000017941 */ /* 0x000fea0003800000 */
.L_x_293:
        /* <DEDUP_REMOVED lines=13> */
.L_x_296:
[----:B------:R-:W-:Y:S05]  /*c870*/  BSYNC B1 ;  /* 0x0000000000017941 */ /* 0x000fea0003800000 */
.L_x_295:
[----:B------:R-:W-:Y:S05]  /*c880*/  @P1 BRA `(.L_x_297) ;  /* 0x00000020009c1947 */ /* 0x000fea0003800000 */
[----:B------:R-:W2:Y:S01]  /*c890*/  LDL.LU R2, [R1+0x6c] ;  /* 0x00006c0001027983 */ /* 0x000ea20000300800 */
[----:B-----5:R-:W-:-:S04]  /*c8a0*/  LOP3.LUT R0, R0, 0xff, RZ, 0xc0, !PT ;  /* 0x000000ff00007812 */ /* 0x020fc800078ec0ff */
[----:B------:R-:W-:-:S05]  /*c8b0*/  F2FP.F16.E5M2.UNPACK_B R0, R0 ;  /* 0x00000000ff00723e */ /* 0x000fca00020004ff */
[----:B------:R-:W-:-:S05]  /*c8c0*/  HADD2.F32 R0, -RZ, R0.H0_H0 ;  /* 0x20000000ff007230 */ /* 0x000fca0000004100 */
[----:B------:R-:W-:-:S04]  /*c8d0*/  FMUL R0, R0, UR31 ;  /* 0x0000001f00007c20 */ /* 0x000fc80008400000 */
[----:B--2---:R-:W-:-:S05]  /*c8e0*/  FFMA R0, R2, UR32, R0 ;  /* 0x0000002002007c23 */ /* 0x004fca0008000000 */
[----:B0-----:R-:W-:-:S05]  /*c8f0*/  F2FP.SATFINITE.E5M2.F32.PACK_AB_MERGE_C R3, RZ, R0, RZ ;  /* 0x00000000ff03723e */ /* 0x001fca00048060ff */
[----:B------:R0:W-:Y:S01]  /*c900*/  STG.E.U8 desc[UR20][R26.64+0xf9], R3 ;  /* 0x0000f9031a007986 */ /* 0x0001e2000c101114 */
[----:B------:R-:W-:Y:S05]  /*c910*/  BRA `(.L_x_297) ;  /* 0x0000002000787947 */ /* 0x000fea0003800000 */
.L_x_40:
[----:B------:R-:W-:Y:S01]  /*c920*/  ISETP.GE.AND P1, PT, R39, 0x1, PT ;  /* 0x000000012700780c */ /* 0x000fe20003f26270 */
[----:B------:R-:W-:Y:S01]  /*c930*/  FMUL R228, R228, UR32 ;  /* 0x00000020e4e47c20 */ /* 0x000fe20008400000 */
[----:B------:R-:W-:Y:S01]  /*c940*/  FMUL R227, R227, UR32 ;  /* 0x00000020e3e37c20 */ /* 0x000fe20008400000 */
[----:B------:R-:W-:Y:S01]  /*c950*/  ISETP.GE.AND P0, PT, R39, 0x9, PT ;  /* 0x000000092700780c */ /* 0x000fe20003f06270 */
[----:B------:R-:W-:Y:S01]  /*c960*/  FMUL R226, R226, UR32 ;  /* 0x00000020e2e27c20 */ /* 0x000fe20008400000 */
[C---:B------:R-:W-:Y:S02]  /*c970*/  ISETP.LT.OR P4, PT, R34.reuse, 0x1, !P1 ;  /* 0x000000012200780c */ /* 0x040fe40004f81670 */
[----:B------:R-:W-:Y:S02]  /*c980*/  ISETP.LT.OR P5, PT, R34, 0x2, !P1 ;  /* 0x000000022200780c */ /* 0x000fe40004fa1670 */
[----:B------:R-:W-:Y:S02]  /*c990*/  F2FP.SATFINITE.E5M2.F32.PACK_AB_MERGE_C R29, RZ, R228, RZ ;  /* 0x000000e4ff1d723e */ /* 0x000fe400048060ff */
[----:B------:R-:W-:-:S02]  /*c9a0*/  F2FP.SATFINITE.E5M2.F32.PACK_AB_MERGE_C R227, RZ, R227, RZ ;  /* 0x000000e3ffe3723e */ /* 0x000fc400048060ff */
[----:B------:R-:W-:Y:S01]  /*c9b0*/  ISETP.LT.OR P3, PT, R34, 0x1, !P0 ;  /* 0x000000012200780c */ /* 0x000fe20004761670 */
[----:B------:R-:W-:-:S04]  /*c9c0*/  FMUL R225, R225, UR32 ;  /* 0x00000020e1e17c20 */ /* 0x000fc80008400000 */
[----:B------:R2:W-:Y:S01]  /*c9d0*/  @!P4 STG.E.U8 desc[UR20][R24.64], R29 ;  /* 0x0000001d1800c986 */ /* 0x0005e2000c101114 */
[----:B------:R-:W-:-:S03]  /*c9e0*/  ISETP.LT.OR P4, PT, R34, 0x2, !P0 ;  /* 0x000000022200780c */ /* 0x000fc60004781670 */
[----:B------:R3:W-:Y:S01]  /*c9f0*/  @!P5 STG.E.U8 desc[UR20][R24.64+0x1], R227 ;  /* 0x000001e31800d986 */ /* 0x0007e2000c101114 */
[----:B------:R-:W-:Y:S01]  /*ca00*/  ISETP.LT.OR P5, PT, R34, 0x9, !P1 ;  /* 0x000000092200780c */ /* 0x000fe20004fa1670 */
[----:B------:R-:W-:Y:S01]  /*ca10*/  FMUL R224, R224, UR32 ;  /* 0x00000020e0e07c20 */ /* 0x000fe20008400000 */
[----:B------:R-:W-:Y:S01]  /*ca20*/  ISETP.LT.OR P6, PT, R34, 0xa, !P1 ;  /* 0x0000000a2200780c */ /* 0x000fe20004fc1670 */
[----:B------:R-:W-:Y:S01]  /*ca30*/  FMUL R223, R223, UR32 ;  /* 0x00000020dfdf7c20 */ /* 0x000fe20008400000 */
[----:B------:R-:W-:Y:S02]  /*ca40*/  F2FP.SATFINITE.E5M2.F32.PACK_AB_MERGE_C R31, RZ, R226, RZ ;  /* 0x000000e2ff1f723e */ /* 0x000fe400048060ff */
[----:B------:R-:W-:Y:S02]  /*ca50*/  F2FP.SATFINITE.E5M2.F32.PACK_AB_MERGE_C R225, RZ, R225, RZ ;  /* 0x000000e1ffe1723e */ /* 0x000fe400048060ff */
[----:B--2---:R-:W-:Y:S01]  /*ca60*/  F2FP.SATFINITE.E5M2.F32.PACK_AB_MERGE_C R29, RZ, R224, RZ ;  /* 0x000000e0ff1d723e */ /* 0x004fe200048060ff */
[----:B------:R-:W-:Y:S01]  /*ca70*/  @!P3 STG.E.U8 desc[UR20][R26.64], R31 ;  /* 0x0000001f1a00b986 */ /* 0x000fe2000c101114 */
[----:B------:R-:W-:-:S02]  /*ca80*/  F2FP.SATFINITE.E5M2.F32.PACK_AB_MERGE_C R223, RZ, R223, RZ ;  /* 0x000000dfffdf723e */ /* 0x000fc400048060ff */
[C---:B------:R-:W-:Y:S01]  /*ca90*/  ISETP.LT.OR P3, PT, R34.reuse, 0x9, !P0 ;  /* 0x000000092200780c */ /* 0x040fe20004761670 */
[----:B------:R-:W-:Y:S01]  /*caa0*/  @!P4 STG.E.U8 desc[UR20][R26.64+0x1], R225 ;  /* 0x000001e11a00c986 */ /* 0x000fe2000c101114 */
[----:B------:R-:W-:-:S03]  /*cab0*/  ISETP.LT.OR P4, PT, R34, 0xa, !P0 ;  /* 0x0000000a2200780c */ /* 0x000fc60004781670 */
[----:B------:R2:W-:Y:S01]  /*cac0*/  @!P5 STG.E.U8 desc[UR20][R24.64+0x8], R29 ;  /* 0x0000081d1800d986 */ /* 0x0005e2000c101114 */
[----:B------:R-:W-:Y:S01]  /*cad0*/  ISETP.LT.OR P5, PT, R34, 0x11, !P1 ;  /* 0x000000112200780c */ /* 0x000fe20004fa1670 */
[----:B------:R-:W-:Y:S01]  /*cae0*/  FMUL R222, R222, UR32 ;  /* 0x00000020dede7c20 */ /* 0x000fe20008400000 */
[----:B------:R-:W-:Y:S01]  /*caf0*/  FMUL R221, R221, UR32 ;  /* 0x00000020dddd7c20 */ /* 0x000fe20008400000 */
[----:B------:R-:W-:Y:S01]  /*cb00*/  FMUL R220, R220, UR32 ;  /* 0x00000020dcdc7c20 */ /* 0x000fe20008400000 */
[----:B------:R-:W-:Y:S01]  /*cb10*/  @!P6 STG.E.U8 desc[UR20][R24.64+0x9], R223 ;  /* 0x000009df1800e986 */ /* 0x000fe2000c101114 */
[----:B------:R-:W-:Y:S01]  /*cb20*/  ISETP.LT.OR P6, PT, R34, 0x12, !P1 ;  /* 0x000000122200780c */ /* 0x000fe20004fc1670 */
[----:B------:R-:W-:Y:S01]  /*cb30*/  FMUL R219, R219, UR32 ;  /* 0x00000020dbdb7c20 */ /* 0x000fe20008400000 */
[----:B------:R-:W-:Y:S01]  /*cb40*/  F2FP.SATFINITE.E5M2.F32.PACK_AB_MERGE_C R33, RZ, R222, RZ ;  /* 0x000000deff21723e */ /* 0x000fe200048060ff */
[----:B---3--:R-:W3:Y:S01]  /*cb50*/  LDL.LU R227, [R1+0x8] ;  /* 0x0000080001e37983 */ /* 0x008ee20000300800 */
[----:B------:R-:W-:-:S02]  /*cb60*/  F2FP.SATFINITE.E5M2.F32.PACK_AB_MERGE_C R221, RZ, R221, RZ ;  /* 0x000000ddffdd723e */ /* 0x000fc400048060ff */
[----:B--2---:R-:W-:Y:S01]  /*cb70*/  F2FP.SATFINITE.E5M2.F32.PACK_AB_MERGE_C R29, RZ, R220, RZ ;  /* 0x000000dcff1d723e */ /* 0x004fe200048060ff */
[----:B------:R-:W2:Y:S04]  /*cb80*/  LDL.LU R226, [R1+0x4] ;  /* 0x0000040001e27983 */ /* 0x000ea80000300800 */
[----:B------:R-:W4:Y:S01]  /*cb90*/  LDL.LU R224, [R1] ;  /* 0x0000000001e07983 */ /* 0x000f220000300800 */
[----:B------:R-:W-:-:S03]  /*cba0*/  F2FP.SATFINITE.E5M2.F32.PACK_AB_MERGE_C R219, RZ, R219, RZ ;  /* 0x000000dbffdb723e */ /* 0x000fc600048060ff */
[----:B------:R-:W-:Y:S01]  /*cbb0*/  @!P3 STG.E.U8 desc[UR20][R26.64+0x8], R33 ;  /* 0x000008211a00b986 */ /* 0x000fe2000c101114 */
[----:B------:R-:W-:-:S03]  /*cbc0*/  ISETP.LT.OR P3, PT, R34, 0x11, !P0 ;  /* 0x000000112200780c */ /* 0x000fc60004761670 */
        /* <DEDUP_REMOVED lines=11> */
[----:B------:R-:W-:Y:S01]  /*cc80*/  FMUL R214, R214, UR32 ;  /* 0x00000020d6d67c20 */ /* 0x000fe20008400000 */
[----:B------:R-:W-:Y:S01]  /*cc90*/  F2FP.SATFINITE.E5M2.F32.PACK_AB_MERGE_C R217, RZ, R217, RZ ;  /* 0x000000d9ffd9723e */ /* 0x000fe200048060ff */
[----:B------:R-:W-:Y:S01]  /*cca0*/  FMUL R213, R213, UR32 ;  /* 0x00000020d5d57c20 */ /* 0x000fe20008400000 */
[----:B0-----:R-:W-:Y:S01]  /*ccb0*/  F2FP.SATFINITE.E5M2.F32.PACK_AB_MERGE_C R29, RZ, R216, RZ ;  /* 0x000000d8ff1d723e */ /* 0x001fe200048060ff */
[----:B------:R-:W-:Y:S01]  /*ccc0*/  @!P3 STG.E.U8 desc[UR20][R26.64+0x10], R31 ;  /* 0x0000101f1a00b986 */ /* 0x000fe2000c101114 */
[----:B------:R-:W-:-:S02]  /*ccd0*/  F2FP.SATFINITE.E5M2.F32.PACK_AB_MERGE_C R215, RZ, R215, RZ ;  /* 0x000000d7ffd7723e */ /* 0x000fc400048060ff */
[C---:B------:R-:W-:Y:S01]  /*cce0*/  ISETP.LT.OR P3, PT, R34.reuse, 0x19, !P0 ;  /* 0x000000192200780c */ /* 0x040fe20004761670 */
[----:B------:R-:W-:Y:S01]  /*ccf0*/  @!P4 STG.E.U8 desc[UR20][R26.64+0x11], R217 ;  /* 0x000011d91a00c986 */ /* 0x000fe2000c101114 */
[----:B------:R-:W-:-:S03]  /*cd00*/  ISETP.LT.OR P4, PT, R34, 0x1a, !P0 ;  /* 0x0000001a2200780c */ /* 0x000fc60004781670 */
[----:B------:R0:W-:Y:S01]  /*cd10*/  @!P5 STG.E.U8 desc[UR20][R24.64+0x18], R29 ;  /* 0x0000181d1800d986 */ /* 0x0001e2000c101114 */
[----:B------:R-:W-:Y:S01]  /*cd20*/  ISETP.LT.OR P5, PT, R34, 0x21, !P1 ;  /* 0x000000212200780c */ /* 0x000fe20004fa1670 */
[----:B------:R-:W-:Y:S02]  /*cd30*/  FMUL R212, R212, UR32 ;  /* 0x00000020d4d47c20 */ /* 0x000fe40008400000 */
[----:B------:R-:W-:Y:S01]  /*cd40*/  @!P6 STG.E.U8 desc[UR20][R24.64+0x19], R215 ;  /* 0x000019d71800e986 */ /* 0x000fe2000c101114 */
[----:B------:R-:W-:Y:S01]  /*cd50*/  ISETP.LT.OR P6, PT, R34, 0x22, !P1 ;  /* 0x000000222200780c */ /* 0x000fe20004fc1670 */
[----:B------:R-:W-:Y:S01]  /*cd60*/  FMUL R211, R211, UR32 ;  /* 0x00000020d3d37c20 */ /* 0x000fe20008400000 */
[----:B------:R-:W-:Y:S01]  /*cd70*/  F2FP.SATFINITE.E5M2.F32.PACK_AB_MERGE_C R33, RZ, R214, RZ ;  /* 0x000000d6ff21723e */ /* 0x000fe200048060ff */
[----:B------:R-:W-:Y:S01]  /*cd80*/  FMUL R210, R210, UR32 ;  /* 0x00000020d2d27c20 */ /* 0x000fe20008400000 */
[----:B------:R-:W-:Y:S01]  /*cd90*/  F2FP.SATFINITE.E5M2.F32.PACK_AB_MERGE_C R213, RZ, R213, RZ ;  /* 0x000000d5ffd5723e */ /* 0x000fe200048060ff */
[----:B------:R-:W-:Y:S01]  /*cda0*/  FMUL R209, R209, UR32 ;  /* 0x00000020d1d17c20 */ /* 0x000fe20008400000 */
        /* <DEDUP_REMOVED lines=8> */
[----:B------:R-:W-:-:S03]  /*ce30*/  ISETP.LT.OR P5, PT, R34, 0x29, !P1 ;  /* 0x000000292200780c */ /* 0x000fc60004fa1670 */
        /* <DEDUP_REMOVED lines=240> */
[----:B------:R1:W-:Y:S01]  /*dd40*/  @!P6 STG.E.U8 desc[UR20][R24.64+0x99], R23 ;  /* 0x000099171800e986 */ /* 0x0003e2000c101114 */
        /* <DEDUP_REMOVED lines=11> */
[----:B------:R0:W-:Y:S01]  /*de00*/  @!P4 STG.E.U8 desc[UR20][R26.64+0x99], R21 ;  /* 0x000099151a00c986 */ /* 0x0001e2000c101114 */
[----:B------:R-:W-:-:S03]  /*de10*/  ISETP.LT.OR P4, PT, R34, 0xa2, !P0 ;  /* 0x000000a22200780c */ /* 0x000fc60004781670 */
[----:B------:R-:W-:Y:S01]  /*de20*/  @!P5 STG.E.U8 desc[UR20][R24.64+0xa0], R29 ;  /* 0x0000a01d1800d986 */ /* 0x000fe2000c101114 */
[----:B------:R-:W-:-:S03]  /*de30*/  ISETP.LT.OR P5, PT, R34, 0xa9, !P1 ;  /* 0x000000a92200780c */ /* 0x000fc60004fa1670 */
[----:B------:R3:W-:Y:S01]  /*de40*/  @!P6 STG.E.U8 desc[UR20][R24.64+0xa1], R19 ;  /* 0x0000a1131800e986 */ /* 0x0007e2000c101114 */
[----:B------:R-:W-:Y:S01]  /*de50*/  ISETP.LT.OR P6, PT, R34, 0xaa, !P1 ;  /* 0x000000aa2200780c */ /* 0x000fe20004fc1670 */
[----:B------:R-:W-:Y:S01]  /*de60*/  FMUL R15, R15, UR32 ;  /* 0x000000200f0f7c20 */ /* 0x000fe20008400000 */
[----:B-1----:R-:W-:Y:S01]  /*de70*/  F2FP.SATFINITE.E5M2.F32.PACK_AB_MERGE_C R23, RZ, R18, RZ ;  /* 0x00000012ff17723e */ /* 0x002fe200048060ff */
[----:B------:R-:W-:Y:S01]  /*de80*/  FMUL R14, R14, UR32 ;  /* 0x000000200e0e7c20 */ /* 0x000fe20008400000 */
[----:B------:R-:W-:Y:S01]  /*de90*/  F2FP.SATFINITE.E5M2.F32.PACK_AB_MERGE_C R17, RZ, R17, RZ ;  /* 0x00000011ff11723e */ /* 0x000fe200048060ff */
[----:B------:R-:W-:Y:S01]  /*dea0*/  FMUL R13, R13, UR32 ;  /* 0x000000200d0d7c20 */ /* 0x000fe20008400000 */
[----:B0-----:R-:W-:Y:S01]  /*deb0*/  F2FP.SATFINITE.E5M2.F32.PACK_AB_MERGE_C R21, RZ, R16, RZ ;  /* 0x00000010ff15723e */ /* 0x001fe200048060ff */
[----:B------:R-:W-:Y:S01]  /*dec0*/  @!P3 STG.E.U8 desc[UR20][R26.64+0xa0], R23 ;  /* 0x0000a0171a00b986 */ /* 0x000fe2000c101114 */
[----:B------:R-:W-:Y:S02]  /*ded0*/  F2FP.SATFINITE.E5M2.F32.PACK_AB_MERGE_C R15, RZ, R15, RZ ;  /* 0x0000000fff0f723e */ /* 0x000fe400048060ff */
[C---:B------:R-:W-:Y:S01]  /*dee0*/  ISETP.LT.OR P3, PT, R34.reuse, 0xa9, !P0 ;  /* 0x000000a92200780c */ /* 0x040fe20004761670 */
[----:B------:R-:W-:Y:S01]  /*def0*/  @!P4 STG.E.U8 desc[UR20][R26.64+0xa1], R17 ;  /* 0x0000a1111a00c986 */ /* 0x000fe2000c101114 */
[----:B------:R-:W-:-:S03]  /*df00*/  ISETP.LT.OR P4, PT, R34, 0xaa, !P0 ;  /* 0x000000aa2200780c */ /* 0x000fc60004781670 */
[----:B------:R-:W-:Y:S01]  /*df10*/  @!P5 STG.E.U8 desc[UR20][R24.64+0xa8], R21 ;  /* 0x0000a8151800d986 */ /* 0x000fe2000c101114 */
[----:B------:R-:W-:Y:S01]  /*df20*/  ISETP.LT.OR P5, PT, R34, 0xb1, !P1 ;  /* 0x000000b12200780c */ /* 0x000fe20004fa1670 */
[----:B------:R-:W-:Y:S02]  /*df30*/  FMUL R12, R12, UR32 ;  /* 0x000000200c0c7c20 */ /* 0x000fe40008400000 */
[----:B------:R0:W-:Y:S01]  /*df40*/  @!P6 STG.E.U8 desc[UR20][R24.64+0xa9], R15 ;  /* 0x0000a90f1800e986 */ /* 0x0001e2000c101114 */
[----:B------:R-:W-:Y:S01]  /*df50*/  ISETP.LT.OR P6, PT, R34, 0xb2, !P1 ;  /* 0x000000b22200780c */ /* 0x000fe20004fc1670 */
[----:B------:R-:W-:Y:S01]  /*df60*/  FMUL R11, R11, UR32 ;  /* 0x000000200b0b7c20 */ /* 0x000fe20008400000 */
[----:B---3--:R-:W-:Y:S01]  /*df70*/  F2FP.SATFINITE.E5M2.F32.PACK_AB_MERGE_C R19, RZ, R14, RZ ;  /* 0x0000000eff13723e */ /* 0x008fe200048060ff */
[----:B------:R-:W3:Y:S01]  /*df80*/  LDL.LU R223, [R1+0x18] ;  /* 0x0000180001df7983 */ /* 0x000ee20000300800 */
[----:B------:R-:W-:Y:S02]  /*df90*/  F2FP.SATFINITE.E5M2.F32.PACK_AB_MERGE_C R13, RZ, R13, RZ ;  /* 0x0000000dff0d723e */ /* 0x000fe400048060ff */
[----:B------:R-:W-:Y:S01]  /*dfa0*/  F2FP.SATFINITE.E5M2.F32.PACK_AB_MERGE_C R11, RZ, R11, RZ ;  /* 0x0000000bff0b723e */ /* 0x000fe200048060ff */
[----:B------:R-:W-:Y:S01]  /*dfb0*/  @!P3 STG.E.U8 desc[UR20][R26.64+0xa8], R19 ;  /* 0x0000a8131a00b986 */ /* 0x000fe2000c101114 */
[----:B0-----:R-:W-:-:S03]  /*dfc0*/  F2FP.SATFINITE.E5M2.F32.PACK_AB_MERGE_C R15, RZ, R12, RZ ;  /* 0x0000000cff0f723e */ /* 0x001fc600048060ff */
[----:B------:R0:W-:Y:S01]  /*dfd0*/  @!P4 STG.E.U8 desc[UR20][R26.64+0xa9], R13 ;  /* 0x0000a90d1a00c986 */ /* 0x0001e2000c101114 */
[C---:B------:R-:W-:Y:S02]  /*dfe0*/  ISETP.LT.OR P3, PT, R34.reuse, 0xb1, !P0 ;  /* 0x000000b12200780c */ /* 0x040fe40004761670 */
[C---:B------:R-:W-:Y:S01]  /*dff0*/  ISETP.LT.OR P4, PT, R34.reuse, 0xb2, !P0 ;  /* 0x000000b22200780c */ /* 0x040fe20004781670 */
[----:B------:R-:W-:Y:S01]  /*e000*/  @!P5 STG.E.U8 desc[UR20][R24.64+0xb0], R15 ;  /* 0x0000b00f1800d986 */ /* 0x000fe2000c101114 */
[----:B------:R-:W-:Y:S01]  /*e010*/  ISETP.LT.OR P5, PT, R34, 0xb9, !P1 ;  /* 0x000000b92200780c */ /* 0x000fe20004fa1670 */
[----:B------:R-:W-:Y:S01]  /*e020*/  FMUL R10, R10, UR32 ;  /* 0x000000200a0a7c20 */ /* 0x000fe20008400000 */
[----:B------:R-:W-:Y:S01]  /*e030*/  FMUL R9, R9, UR32 ;  /* 0x0000002009097c20 */ /* 0x000fe20008400000 */
[----:B------:R-:W3:Y:S01]  /*e040*/  LDL.LU R222, [R1+0x14] ;  /* 0x0000140001de7983 */ /* 0x000ee20000300800 */
[----:B------:R-:W-:-:S03]  /*e050*/  FMUL R8, R8, UR32 ;  /* 0x0000002008087c20 */ /* 0x000fc60008400000 */
[----:B------:R-:W3:Y:S01]  /*e060*/  LDL.LU R220, [R1+0x10] ;  /* 0x0000100001dc7983 */ /* 0x000ee20000300800 */
[----:B------:R-:W-:-:S03]  /*e070*/  F2FP.SATFINITE.E5M2.F32.PACK_AB_MERGE_C R17, RZ, R10, RZ ;  /* 0x0000000aff11723e */ /* 0x000fc600048060ff */
[----:B------:R-:W3:Y:S01]  /*e080*/  LDL.LU R221, [R1+0xc] ;  /* 0x00000c0001dd7983 */ /* 0x000ee20000300800 */
[----:B------:R-:W-:Y:S01]  /*e090*/  F2FP.SATFINITE.E5M2.F32.PACK_AB_MERGE_C R9, RZ, R9, RZ ;  /* 0x00000009ff09723e */ /* 0x000fe200048060ff */
[----:B------:R-:W-:Y:S01]  /*e0a0*/  FMUL R7, R7, UR32 ;  /* 0x0000002007077c20 */ /* 0x000fe20008400000 */
[----:B0-----:R-:W-:Y:S01]  /*e0b0*/  F2FP.SATFINITE.E5M2.F32.PACK_AB_MERGE_C R13, RZ, R8, RZ ;  /* 0x00000008ff0d723e */ /* 0x001fe200048060ff */
[----:B------:R0:W-:Y:S01]  /*e0c0*/  @!P6 STG.E.U8 desc[UR20][R24.64+0xb1], R11 ;  /* 0x0000b10b1800e986 */ /* 0x0001e2000c101114 */
[----:B------:R-:W-:Y:S01]  /*e0d0*/  ISETP.LT.OR P6, PT, R34, 0xba, !P1 ;  /* 0x000000ba2200780c */ /* 0x000fe20004fc1670 */
[----:B-----5:R-:W-:Y:S01]  /*e0e0*/  FMUL R2, R2, UR32 ;  /* 0x0000002002027c20 */ /* 0x020fe20008400000 */
[----:B------:R-:W-:Y:S01]  /*e0f0*/  F2FP.SATFINITE.E5M2.F32.PACK_AB_MERGE_C R7, RZ, R7, RZ ;  /* 0x00000007ff07723e */ /* 0x000fe200048060ff */
[----:B------:R-:W-:Y:S01]  /*e100*/  @!P3 STG.E.U8 desc[UR20][R26.64+0xb0], R17 ;  /* 0x0000b0111a00b986 */ /* 0x000fe2000c101114 */
[----:B------:R-:W-:Y:S01]  /*e110*/  FMUL R3, R3, UR32 ;  /* 0x0000002003037c20 */ /* 0x000fe20008400000 */
[----:B------:R-:W-:Y:S01]  /*e120*/  FMUL R4, R4, UR32 ;  /* 0x0000002004047c20 */ /* 0x000fe20008400000 */
[C---:B------:R-:W-:Y:S01]  /*e130*/  ISETP.LT.OR P3, PT, R34.reuse, 0xb9, !P0 ;  /* 0x000000b92200780c */ /* 0x040fe20004761670 */
[----:B------:R1:W-:Y:S01]  /*e140*/  @!P4 STG.E.U8 desc[UR20][R26.64+0xb1], R9 ;  /* 0x0000b1091a00c986 */ /* 0x0003e2000c101114 */
[----:B------:R-:W-:Y:S01]  /*e150*/  ISETP.LT.OR P4, PT, R34, 0xba, !P0 ;  /* 0x000000ba2200780c */ /* 0x000fe20004781670 */
[----:B------:R-:W-:Y:S01]  /*e160*/  FMUL R6, R6, UR32 ;  /* 0x0000002006067c20 */ /* 0x000fe20008400000 */
[----:B------:R-:W-:Y:S01]  /*e170*/  FMUL R5, R5, UR32 ;  /* 0x0000002005057c20 */ /* 0x000fe20008400000 */
[----:B------:R2:W-:Y:S01]  /*e180*/  @!P5 STG.E.U8 desc[UR20][R24.64+0xb8], R13 ;  /* 0x0000b80d1800d986 */ /* 0x0005e2000c101114 */
[----:B------:R-:W-:Y:S01]  /*e190*/  ISETP.LT.OR P5, PT, R34, 0xc1, !P1 ;  /* 0x000000c12200780c */ /* 0x000fe20004fa1670 */
[----:B------:R-:W-:Y:S01]  /*e1a0*/  FMUL R0, R0, UR32 ;  /* 0x0000002000007c20 */ /* 0x000fe20008400000 */
[----:B0-----:R-:W-:Y:S01]  /*e1b0*/  F2FP.SATFINITE.E5M2.F32.PACK_AB_MERGE_C R11, RZ, R6, RZ ;  /* 0x00000006ff0b723e */ /* 0x001fe200048060ff */
[----:B------:R-:W3:Y:S01]  /*e1c0*/  LDL.LU R225, [R1+0x1c] ;  /* 0x00001c0001e17983 */ /* 0x000ee20000300800 */
[----:B------:R-:W-:-:S03]  /*e1d0*/  F2FP.SATFINITE.E5M2.F32.PACK_AB_MERGE_C R5, RZ, R5, RZ ;  /* 0x00000005ff05723e */ /* 0x000fc600048060ff */
[----:B------:R0:W-:Y:S01]  /*e1e0*/  @!P6 STG.E.U8 desc[UR20][R24.64+0xb9], R7 ;  /* 0x0000b9071800e986 */ /* 0x0001e2000c101114 */
[----:B-1----:R-:W-:Y:S01]  /*e1f0*/  F2FP.SATFINITE.E5M2.F32.PACK_AB_MERGE_C R9, RZ, R4, RZ ;  /* 0x00000004ff09723e */ /* 0x002fe200048060ff */
[----:B------:R-:W-:Y:S01]  /*e200*/  FMUL R4, R227, UR32 ;  /* 0x00000020e3047c20 */ /* 0x000fe20008400000 */
[----:B------:R-:W-:Y:S01]  /*e210*/  ISETP.LT.OR P6, PT, R34, 0xc2, !P1 ;  /* 0x000000c22200780c */ /* 0x000fe20004fc1670 */
[----:B------:R-:W-:Y:S01]  /*e220*/  @!P3 STG.E.U8 desc[UR20][R26.64+0xb8], R11 ;  /* 0x0000b80b1a00b986 */ /* 0x000fe2000c101114 */
[----:B--2---:R-:W-:Y:S01]  /*e230*/  F2FP.SATFINITE.E5M2.F32.PACK_AB_MERGE_C R13, RZ, R2, RZ ;  /* 0x00000002ff0d723e */ /* 0x004fe200048060ff */
[----:B----4-:R-:W-:Y:S01]  /*e240*/  FMUL R2, R224, UR32 ;  /* 0x00000020e0027c20 */ /* 0x010fe20008400000 */
[----:B------:R-:W-:Y:S01]  /*e250*/  ISETP.LT.OR P3, PT, R34, 0xc1, !P0 ;  /* 0x000000c12200780c */ /* 0x000fe20004761670 */
[----:B------:R-:W2:Y:S01]  /*e260*/  LDL.LU R224, [R1+0x20] ;  /* 0x0000200001e07983 */ /* 0x000ea20000300800 */
[----:B0-----:R-:W-:Y:S01]  /*e270*/  F2FP.SATFINITE.E5M2.F32.PACK_AB_MERGE_C R7, RZ, R3, RZ ;  /* 0x00000003ff07723e */ /* 0x001fe200048060ff */
[----:B------:R-:W-:-:S02]  /*e280*/  FMUL R3, R226, UR32 ;  /* 0x00000020e2037c20 */ /* 0x000fc40008400000 */
[----:B------:R0:W-:Y:S01]  /*e290*/  @!P4 STG.E.U8 desc[UR20][R26.64+0xb9], R5 ;  /* 0x0000b9051a00c986 */ /* 0x0001e2000c101114 */
[----:B------:R-:W-:-:S03]  /*e2a0*/  ISETP.LT.OR P4, PT, R34, 0xc2, !P0 ;  /* 0x000000c22200780c */ /* 0x000fc60004781670 */
[----:B------:R-:W4:Y:S04]  /*e2b0*/  LDL.LU R226, [R1+0x24] ;  /* 0x0000240001e27983 */ /* 0x000f280000300800 */
[----:B------:R-:W4:Y:S04]  /*e2c0*/  LDL.LU R227, [R1+0x28] ;  /* 0x0000280001e37983 */ /* 0x000f280000300800 */
[----:B------:R-:W-:Y:S01]  /*e2d0*/  @!P5 STG.E.U8 desc[UR20][R24.64+0xc0], R9 ;  /* 0x0000c0091800d986 */ /* 0x000fe2000c101114 */
[C---:B------:R-:W-:Y:S02]  /*e2e0*/  ISETP.LT.OR P5, PT, R34.reuse, 0xc9, !P1 ;  /* 0x000000c92200780c */ /* 0x040fe40004fa1670 */
[----:B0-----:R-:W-:Y:S01]  /*e2f0*/  F2FP.SATFINITE.E5M2.F32.PACK_AB_MERGE_C R5, RZ, R0, RZ ;  /* 0x00000000ff05723e */ /* 0x001fe200048060ff */
[----:B------:R0:W-:Y:S01]  /*e300*/  @!P6 STG.E.U8 desc[UR20][R24.64+0xc1], R7 ;  /* 0x0000c1071800e986 */ /* 0x0001e2000c101114 */
[----:B------:R-:W-:-:S03]  /*e310*/  ISETP.LT.OR P6, PT, R34, 0xca, !P1 ;  /* 0x000000ca2200780c */ /* 0x000fc60004fc1670 */
[----:B------:R-:W-:Y:S01]  /*e320*/  @!P3 STG.E.U8 desc[UR20][R26.64+0xc0], R13 ;  /* 0x0000c00d1a00b986 */ /* 0x000fe2000c101114 */
[----:B------:R-:W-:-:S03]  /*e330*/  ISETP.LT.OR P3, PT, R34, 0xc9, !P0 ;  /* 0x000000c92200780c */ /* 0x000fc60004761670 */
[----:B------:R1:W-:Y:S01]  /*e340*/  @!P4 STG.E.U8 desc[UR20][R26.64+0xc1], R5 ;  /* 0x0000c1051a00c986 */ /* 0x0003e2000c101114 */
[----:B0-----:R-:W-:Y:S02]  /*e350*/  F2FP.SATFINITE.E5M2.F32.PACK_AB_MERGE_C R7, RZ, R2, RZ ;  /* 0x00000002ff07723e */ /* 0x001fe400048060ff */
[----:B------:R-:W-:-:S03]  /*e360*/  ISETP.LT.OR P4, PT, R34, 0xca, !P0 ;  /* 0x000000ca2200780c */ /* 0x000fc60004781670 */
[----:B------:R0:W-:Y:S01]  /*e370*/  @!P5 STG.E.U8 desc[UR20][R24.64+0xc8], R7 ;  /* 0x0000c8071800d986 */ /* 0x0001e2000c101114 */
[----:B------:R-:W-:Y:S02]  /*e380*/  ISETP.LT.OR P5, PT, R34, 0xd1, !P1 ;  /* 0x000000d12200780c */ /* 0x000fe40004fa1670 */
[----:B------:R-:W-:Y:S02]  /*e390*/  F2FP.SATFINITE.E5M2.F32.PACK_AB_MERGE_C R9, RZ, R3, RZ ;  /* 0x00000003ff09723e */ /* 0x000fe400048060ff */
[----:B------:R-:W-:-:S03]  /*e3a0*/  F2FP.SATFINITE.E5M2.F32.PACK_AB_MERGE_C R11, RZ, R4, RZ ;  /* 0x00000004ff0b723e */ /* 0x000fc600048060ff */
[----:B------:R0:W-:Y:S04]  /*e3b0*/  @!P6 STG.E.U8 desc[UR20][R24.64+0xc9], R9 ;  /* 0x0000c9091800e986 */ /* 0x0001e8000c101114 */
[----:B------:R-:W-:Y:S01]  /*e3c0*/  @!P3 STG.E.U8 desc[UR20][R26.64+0xc8], R11 ;  /* 0x0000c80b1a00b986 */ /* 0x000fe2000c101114 */
[----:B---3--:R-:W-:Y:S01]  /*e3d0*/  FMUL R2, R220, UR32 ;  /* 0x00000020dc027c20 */ /* 0x008fe20008400000 */
[----:B------:R-:W-:Y:S02]  /*e3e0*/  FMUL R0, R221, UR32 ;  /* 0x00000020dd007c20 */ /* 0x000fe40008400000 */
[----:B------:R-:W3:Y:S03]  /*e3f0*/  LDL.LU R221, [R1+0x2c] ;  /* 0x00002c0001dd7983 */ /* 0x000ee60000300800 */
[----:B-1----:R-:W-:Y:S01]  /*e400*/  F2FP.SATFINITE.E5M2.F32.PACK_AB_MERGE_C R5, RZ, R0, RZ ;  /* 0x00000000ff05723e */ /* 0x002fe200048060ff */
[----:B------:R-:W3:Y:S01]  /*e410*/  LDL.LU R220, [R1+0x30] ;  /* 0x0000300001dc7983 */ /* 0x000ee20000300800 */
[----:B------:R-:W-:Y:S01]  /*e420*/  FMUL R0, R223, UR32 ;  /* 0x00000020df007c20 */ /* 0x000fe20008400000 */
[----:B------:R-:W-:Y:S01]  /*e430*/  FMUL R3, R222, UR32 ;  /* 0x00000020de037c20 */ /* 0x000fe20008400000 */
[----:B0-----:R-:W-:Y:S01]  /*e440*/  F2FP.SATFINITE.E5M2.F32.PACK_AB_MERGE_C R7, RZ, R2, RZ ;  /* 0x00000002ff07723e */ /* 0x001fe200048060ff */
[----:B------:R-:W3:Y:S02]  /*e450*/  LDL.LU R222, [R1+0x34] ;  /* 0x0000340001de7983 */ /* 0x000ee40000300800 */
[----:B------:R-:W-:-:S02]  /*e460*/  F2FP.SATFINITE.E5M2.F32.PACK_AB_MERGE_C R13, RZ, R0, RZ ;  /* 0x00000000ff0d723e */ /* 0x000fc400048060ff */
[----:B------:R-:W3:Y:S01]  /*e470*/  LDL.LU R223, [R1+0x38] ;  /* 0x0000380001df7983 */ /* 0x000ee20000300800 */
[----:B------:R-:W-:Y:S01]  /*e480*/  F2FP.SATFINITE.E5M2.F32.PACK_AB_MERGE_C R9, RZ, R3, RZ ;  /* 0x00000003ff09723e */ /* 0x000fe200048060ff */
[----:B------:R-:W-:Y:S02]  /*e490*/  FMUL R2, R225, UR32 ;  /* 0x00000020e1027c20 */ /* 0x000fe40008400000 */
[----:B------:R-:W3:Y:S04]  /*e4a0*/  LDL.LU R225, [R1+0x3c] ;  /* 0x00003c0001e17983 */ /* 0x000ee80000300800 */
[----:B------:R-:W-:Y:S01]  /*e4b0*/  @!P4 STG.E.U8 desc[UR20][R26.64+0xc9], R5 ;  /* 0x0000c9051a00c986 */ /* 0x000fe2000c101114 */
[----:B--2---:R-:W-:-:S03]  /*e4c0*/  FMUL R0, R224, UR32 ;  /* 0x00000020e0007c20 */ /* 0x004fc60008400000 */
[----:B------:R0:W-:Y:S04]  /*e4d0*/  @!P5 STG.E.U8 desc[UR20][R24.64+0xd0], R7 ;  /* 0x0000d0071800d986 */ /* 0x0001e8000c101114 */
[----:B------:R-:W2:Y:S01]  /*e4e0*/  LDL.LU R224, [R1+0x40] ;  /* 0x0000400001e07983 */ /* 0x000ea20000300800 */
[----:B----4-:R-:W-:-:S03]  /*e4f0*/  FMUL R3, R226, UR32 ;  /* 0x00000020e2037c20 */ /* 0x010fc60008400000 */
[----:B------:R-:W4:Y:S01]  /*e500*/  LDL.LU R226, [R1+0x44] ;  /* 0x0000440001e27983 */ /* 0x000f220000300800 */
[----:B0-----:R-:W-:Y:S01]  /*e510*/  F2FP.SATFINITE.E5M2.F32.PACK_AB_MERGE_C R7, RZ, R0, RZ ;  /* 0x00000000ff07723e */ /* 0x001fe200048060ff */
[----:B------:R-:W-:Y:S02]  /*e520*/  FMUL R0, R227, UR32 ;  /* 0x00000020e3007c20 */ /* 0x000fe40008400000 */
[----:B------:R-:W4:Y:S01]  /*e530*/  LDL.LU R227, [R1+0x48] ;  /* 0x0000480001e37983 */ /* 0x000f220000300800 */
[C---:B------:R-:W-:Y:S02]  /*e540*/  ISETP.LT.OR P6, PT, R34.reuse, 0xd2, !P1 ;  /* 0x000000d22200780c */ /* 0x040fe40004fc1670 */
[C---:B------:R-:W-:Y:S01]  /*e550*/  ISETP.LT.OR P4, PT, R34.reuse, 0xd2, !P0 ;  /* 0x000000d22200780c */ /* 0x040fe20004781670 */
[----:B------:R-:W4:Y:S01]  /*e560*/  LDL.LU R219, [R1+0x4c] ;  /* 0x00004c0001db7983 */ /* 0x000f220000300800 */
[----:B------:R-:W-:Y:S02]  /*e570*/  F2FP.SATFINITE.E5M2.F32.PACK_AB_MERGE_C R5, RZ, R2, RZ ;  /* 0x00000002ff05723e */ /* 0x000fe400048060ff */
[----:B------:R-:W-:-:S02]  /*e580*/  ISETP.LT.OR P3, PT, R34, 0xd1, !P0 ;  /* 0x000000d12200780c */ /* 0x000fc40004761670 */
[----:B------:R-:W-:Y:S02]  /*e590*/  ISETP.LT.OR P5, PT, R34, 0xd9, !P1 ;  /* 0x000000d92200780c */ /* 0x000fe40004fa1670 */
[----:B------:R-:W-:-:S03]  /*e5a0*/  F2FP.SATFINITE.E5M2.F32.PACK_AB_MERGE_C R11, RZ, R0, RZ ;  /* 0x00000000ff0b723e */ /* 0x000fc600048060ff */
[----:B------:R0:W-:Y:S01]  /*e5b0*/  @!P6 STG.E.U8 desc[UR20][R24.64+0xd1], R9 ;  /* 0x0000d1091800e986 */ /* 0x0001e2000c101114 */
[----:B------:R-:W-:-:S03]  /*e5c0*/  ISETP.LT.OR P6, PT, R34, 0xda, !P1 ;  /* 0x000000da2200780c */ /* 0x000fc60004fc1670 */
[----:B------:R1:W-:Y:S01]  /*e5d0*/  @!P4 STG.E.U8 desc[UR20][R26.64+0xd1], R5 ;  /* 0x0000d1051a00c986 */ /* 0x0003e2000c101114 */
[----:B------:R-:W-:-:S03]  /*e5e0*/  ISETP.LT.OR P4, PT, R34, 0xda, !P0 ;  /* 0x000000da2200780c */ /* 0x000fc60004781670 */
[----:B------:R-:W-:Y:S01]  /*e5f0*/  @!P3 STG.E.U8 desc[UR20][R26.64+0xd0], R13 ;  /* 0x0000d00d1a00b986 */ /* 0x000fe2000c101114 */
[----:B0-----:R-:W-:-:S03]  /*e600*/  F2FP.SATFINITE.E5M2.F32.PACK_AB_MERGE_C R9, RZ, R3, RZ ;  /* 0x00000003ff09723e */ /* 0x001fc600048060ff */
[----:B------:R0:W-:Y:S04]  /*e610*/  @!P5 STG.E.U8 desc[UR20][R24.64+0xd8], R7 ;  /* 0x0000d8071800d986 */ /* 0x0001e8000c101114 */
[----:B------:R0:W-:Y:S01]  /*e620*/  @!P6 STG.E.U8 desc[UR20][R24.64+0xd9], R9 ;  /* 0x0000d9091800e986 */ /* 0x0001e2000c101114 */
[----:B---3--:R-:W-:-:S03]  /*e630*/  FMUL R0, R221, UR32 ;  /* 0x00000020dd007c20 */ /* 0x008fc60008400000 */
[----:B------:R-:W3:Y:S01]  /*e640*/  LDL.LU R221, [R1+0x50] ;  /* 0x0000500001dd7983 */ /* 0x000ee20000300800 */
[----:B------:R-:W-:-:S03]  /*e650*/  FMUL R2, R220, UR32 ;  /* 0x00000020dc027c20 */ /* 0x000fc60008400000 */
[----:B------:R-:W3:Y:S01]  /*e660*/  LDL.LU R220, [R1+0x54] ;  /* 0x0000540001dc7983 */ /* 0x000ee20000300800 */
[----:B-1----:R-:W-:Y:S01]  /*e670*/  F2FP.SATFINITE.E5M2.F32.PACK_AB_MERGE_C R5, RZ, R0, RZ ;  /* 0x00000000ff05723e */ /* 0x002fe200048060ff */
[----:B------:R-:W-:Y:S02]  /*e680*/  FMUL R3, R222, UR32 ;  /* 0x00000020de037c20 */ /* 0x000fe40008400000 */
[----:B------:R-:W3:Y:S01]  /*e690*/  LDL.LU R222, [R1+0x58] ;  /* 0x0000580001de7983 */ /* 0x000ee20000300800 */
[----:B0-----:R-:W-:Y:S01]  /*e6a0*/  F2FP.SATFINITE.E5M2.F32.PACK_AB_MERGE_C R7, RZ, R2, RZ ;  /* 0x00000002ff07723e */ /* 0x001fe200048060ff */
[----:B------:R-:W-:Y:S01]  /*e6b0*/  FMUL R4, R223, UR32 ;  /* 0x00000020df047c20 */ /* 0x000fe20008400000 */
[----:B------:R-:W-:Y:S01]  /*e6c0*/  F2FP.SATFINITE.E5M2.F32.PACK_AB_MERGE_C R9, RZ, R3, RZ ;  /* 0x00000003ff09723e */ /* 0x000fe200048060ff */
[----:B------:R-:W3:Y:S01]  /*e6d0*/  LDL.LU R223, [R1+0x5c] ;  /* 0x00005c0001df7983 */ /* 0x000ee20000300800 */
[----:B------:R-:W-:-:S03]  /*e6e0*/  FMUL R0, R225, UR32 ;  /* 0x00000020e1007c20 */ /* 0x000fc60008400000 */
[----:B------:R0:W-:Y:S04]  /*e6f0*/  @!P4 STG.E.U8 desc[UR20][R26.64+0xd9], R5 ;  /* 0x0000d9051a00c986 */ /* 0x0001e8000c101114 */
[----:B------:R-:W3:Y:S01]  /*e700*/  LDL.LU R225, [R1+0x60] ;  /* 0x0000600001e17983 */ /* 0x000ee20000300800 */
[----:B0-----:R-:W-:Y:S01]  /*e710*/  F2FP.SATFINITE.E5M2.F32.PACK_AB_MERGE_C R5, RZ, R0, RZ ;  /* 0x00000000ff05723e */ /* 0x001fe200048060ff */
[----:B--2---:R-:W-:Y:S02]  /*e720*/  FMUL R2, R224, UR32 ;  /* 0x00000020e0027c20 */ /* 0x004fe40008400000 */
[----:B------:R-:W2:Y:S01]  /*e730*/  LDL.LU R224, [R1+0x64] ;  /* 0x0000640001e07983 */ /* 0x000ea20000300800 */
[----:B----4-:R-:W-:-:S03]  /*e740*/  FMUL R3, R226, UR32 ;  /* 0x00000020e2037c20 */ /* 0x010fc60008400000 */
[----:B------:R-:W4:Y:S01]  /*e750*/  LDL.LU R226, [R1+0x68] ;  /* 0x0000680001e27983 */ /* 0x000f220000300800 */
[----:B------:R-:W-:-:S03]  /*e760*/  FMUL R0, R227, UR32 ;  /* 0x00000020e3007c20 */ /* 0x000fc60008400000 */
[----:B------:R-:W4:Y:S01]  /*e770*/  LDL.LU R227, [R1+0x6c] ;  /* 0x00006c0001e37983 */ /* 0x000f220000300800 */
[C---:B------:R-:W-:Y:S02]  /*e780*/  ISETP.LT.OR P3, PT, R34.reuse, 0xd9, !P0 ;  /* 0x000000d92200780c */ /* 0x040fe40004761670 */
[C---:B------:R-:W-:Y:S02]  /*e790*/  ISETP.LT.OR P5, PT, R34.reuse, 0xe1, !P1 ;  /* 0x000000e12200780c */ /* 0x040fe40004fa1670 */
[C---:B------:R-:W-:Y:S02]  /*e7a0*/  ISETP.LT.OR P6, PT, R34.reuse, 0xe2, !P1 ;  /* 0x000000e22200780c */ /* 0x040fe40004fc1670 */
[----:B------:R-:W-:-:S07]  /*e7b0*/  ISETP.LT.OR P4, PT, R34, 0xe2, !P0 ;  /* 0x000000e22200780c */ /* 0x000fce0004781670 */
[----:B------:R-:W-:Y:S01]  /*e7c0*/  @!P3 STG.E.U8 desc[UR20][R26.64+0xd8], R11 ;  /* 0x0000d80b1a00b986 */ /* 0x000fe2000c101114 */
[----:B------:R-:W-:-:S03]  /*e7d0*/  ISETP.LT.OR P3, PT, R34, 0xe1, !P0 ;  /* 0x000000e12200780c */ /* 0x000fc60004761670 */
[----:B------:R0:W-:Y:S01]  /*e7e0*/  @!P5 STG.E.U8 desc[UR20][R24.64+0xe0], R7 ;  /* 0x0000e0071800d986 */ /* 0x0001e2000c101114 */
[----:B------:R-:W-:-:S03]  /*e7f0*/  ISETP.LT.OR P5, PT, R34, 0xe9, !P1 ;  /* 0x000000e92200780c */ /* 0x000fc60004fa1670 */
[----:B------:R1:W-:Y:S01]  /*e800*/  @!P6 STG.E.U8 desc[UR20][R24.64+0xe1], R9 ;  /* 0x0000e1091800e986 */ /* 0x0003e2000c101114 */
[----:B------:R-:W-:Y:S02]  /*e810*/  ISETP.LT.OR P6, PT, R34, 0xea, !P1 ;  /* 0x000000ea2200780c */ /* 0x000fe40004fc1670 */
[----:B------:R-:W-:Y:S01]  /*e820*/  F2FP.SATFINITE.E5M2.F32.PACK_AB_MERGE_C R13, RZ, R4, RZ ;  /* 0x00000004ff0d723e */ /* 0x000fe200048060ff */
[----:B------:R1:W-:Y:S01]  /*e830*/  @!P4 STG.E.U8 desc[UR20][R26.64+0xe1], R5 ;  /* 0x0000e1051a00c986 */ /* 0x0003e2000c101114 */
[----:B0-----:R-:W-:-:S03]  /*e840*/  F2FP.SATFINITE.E5M2.F32.PACK_AB_MERGE_C R7, RZ, R2, RZ ;  /* 0x00000002ff07723e */ /* 0x001fc600048060ff */
[----:B------:R-:W-:Y:S01]  /*e850*/  @!P3 STG.E.U8 desc[UR20][R26.64+0xe0], R13 ;  /* 0x0000e00d1a00b986 */ /* 0x000fe2000c101114 */
[----:B-1----:R-:W-:-:S03]  /*e860*/  F2FP.SATFINITE.E5M2.F32.PACK_AB_MERGE_C R9, RZ, R3, RZ ;  /* 0x00000003ff09723e */ /* 0x002fc600048060ff */
[----:B------:R0:W-:Y:S01]  /*e870*/  @!P5 STG.E.U8 desc[UR20][R24.64+0xe8], R7 ;  /* 0x0000e8071800d986 */ /* 0x0001e2000c101114 */
[C---:B------:R-:W-:Y:S02]  /*e880*/  ISETP.LT.OR P3, PT, R34.reuse, 0xe9, !P0 ;  /* 0x000000e92200780c */ /* 0x040fe40004761670 */
[C---:B------:R-:W-:Y:S01]  /*e890*/  ISETP.LT.OR P4, PT, R34.reuse, 0xea, !P0 ;  /* 0x000000ea2200780c */ /* 0x040fe20004781670 */
[----:B------:R1:W-:Y:S01]  /*e8a0*/  @!P6 STG.E.U8 desc[UR20][R24.64+0xe9], R9 ;  /* 0x0000e9091800e986 */ /* 0x0003e2000c101114 */
[C---:B------:R-:W-:Y:S01]  /*e8b0*/  ISETP.LT.OR P5, PT, R34.reuse, 0xf1, !P1 ;  /* 0x000000f12200780c */ /* 0x040fe20004fa1670 */
[----:B------:R-:W-:Y:S01]  /*e8c0*/  FMUL R2, R219, UR32 ;  /* 0x00000020db027c20 */ /* 0x000fe20008400000 */
[----:B------:R-:W-:Y:S02]  /*e8d0*/  ISETP.LT.OR P6, PT, R34, 0xf2, !P1 ;  /* 0x000000f22200780c */ /* 0x000fe40004fc1670 */
[----:B------:R-:W-:Y:S02]  /*e8e0*/  F2FP.SATFINITE.E5M2.F32.PACK_AB_MERGE_C R11, RZ, R0, RZ ;  /* 0x00000000ff0b723e */ /* 0x000fe400048060ff */
[----:B------:R-:W-:-:S03]  /*e8f0*/  F2FP.SATFINITE.E5M2.F32.PACK_AB_MERGE_C R5, RZ, R2, RZ ;  /* 0x00000002ff05723e */ /* 0x000fc600048060ff */
[----:B------:R-:W-:Y:S01]  /*e900*/  @!P3 STG.E.U8 desc[UR20][R26.64+0xe8], R11 ;  /* 0x0000e80b1a00b986 */ /* 0x000fe2000c101114 */
[----:B------:R-:W-:-:S03]  /*e910*/  ISETP.LT.OR P3, PT, R34, 0xf1, !P0 ;  /* 0x000000f12200780c */ /* 0x000fc60004761670 */
[----:B------:R-:W-:Y:S01]  /*e920*/  @!P4 STG.E.U8 desc[UR20][R26.64+0xe9], R5 ;  /* 0x0000e9051a00c986 */ /* 0x000fe2000c101114 */
[C---:B------:R-:W-:Y:S02]  /*e930*/  ISETP.LT.OR P4, PT, R34.reuse, 0xf9, !P1 ;  /* 0x000000f92200780c */ /* 0x040fe40004f81670 */
[----:B------:R-:W-:Y:S01]  /*e940*/  ISETP.LT.OR P1, PT, R34, 0xfa, !P1 ;  /* 0x000000fa2200780c */ /* 0x000fe20004f21670 */
[----:B---3--:R-:W-:Y:S01]  /*e950*/  FMUL R0, R221, UR32 ;  /* 0x00000020dd007c20 */ /* 0x008fe20008400000 */
[----:B------:R-:W-:-:S04]  /*e960*/  FMUL R3, R220, UR32 ;  /* 0x00000020dc037c20 */ /* 0x000fc80008400000 */
[----:B0-----:R-:W-:Y:S02]  /*e970*/  F2FP.SATFINITE.E5M2.F32.PACK_AB_MERGE_C R7, RZ, R0, RZ ;  /* 0x00000000ff07723e */ /* 0x001fe400048060ff */
[----:B-1----:R-:W-:Y:S01]  /*e980*/  F2FP.SATFINITE.E5M2.F32.PACK_AB_MERGE_C R9, RZ, R3, RZ ;  /* 0x00000003ff09723e */ /* 0x002fe200048060ff */
[----:B------:R-:W-:Y:S02]  /*e990*/  FMUL R0, R222, UR32 ;  /* 0x00000020de007c20 */ /* 0x000fe40008400000 */
[----:B------:R0:W-:Y:S01]  /*e9a0*/  @!P5 STG.E.U8 desc[UR20][R24.64+0xf0], R7 ;  /* 0x0000f0071800d986 */ /* 0x0001e2000c101114 */
[----:B------:R-:W-:-:S03]  /*e9b0*/  ISETP.LT.OR P5, PT, R34, 0xf2, !P0 ;  /* 0x000000f22200780c */ /* 0x000fc600047a1670 */
[----:B------:R1:W-:Y:S01]  /*e9c0*/  @!P6 STG.E.U8 desc[UR20][R24.64+0xf1], R9 ;  /* 0x0000f1091800e986 */ /* 0x0003e2000c101114 */
[C---:B------:R-:W-:Y:S02]  /*e9d0*/  ISETP.LT.OR P6, PT, R34.reuse, 0xf9, !P0 ;  /* 0x000000f92200780c */ /* 0x040fe400047c1670 */
[----:B------:R-:W-:Y:S01]  /*e9e0*/  F2FP.SATFINITE.E5M2.F32.PACK_AB_MERGE_C R13, RZ, R0, RZ ;  /* 0x00000000ff0d723e */ /* 0x000fe200048060ff */
[----:B------:R-:W-:Y:S01]  /*e9f0*/  FMUL R0, R223, UR32 ;  /* 0x00000020df007c20 */ /* 0x000fe20008400000 */
[----:B------:R-:W-:Y:S01]  /*ea00*/  ISETP.LT.OR P0, PT, R34, 0xfa, !P0 ;  /* 0x000000fa2200780c */ /* 0x000fe20004701670 */
[----:B------:R-:W-:-:S03]  /*ea10*/  FMUL R2, R225, UR32 ;  /* 0x00000020e1027c20 */ /* 0x000fc60008400000 */
[----:B0-----:R-:W-:Y:S02]  /*ea20*/  F2FP.SATFINITE.E5M2.F32.PACK_AB_MERGE_C R7, RZ, R0, RZ ;  /* 0x00000000ff07723e */ /* 0x001fe400048060ff */
[----:B-1----:R-:W-:Y:S01]  /*ea30*/  F2FP.SATFINITE.E5M2.F32.PACK_AB_MERGE_C R9, RZ, R2, RZ ;  /* 0x00000002ff09723e */ /* 0x002fe200048060ff */
[----:B--2---:R-:W-:Y:S01]  /*ea40*/  FMUL R3, R224, UR32 ;  /* 0x00000020e0037c20 */ /* 0x004fe20008400000 */
[----:B----4-:R-:W-:Y:S01]  /*ea50*/  FMUL R4, R226, UR32 ;  /* 0x00000020e2047c20 */ /* 0x010fe20008400000 */
[----:B------:R-:W-:-:S03]  /*ea60*/  FMUL R5, R227, UR32 ;  /* 0x00000020e3057c20 */ /* 0x000fc60008400000 */
[----:B------:R-:W-:Y:S02]  /*ea70*/  F2FP.SATFINITE.E5M2.F32.PACK_AB_MERGE_C R3, RZ, R3, RZ ;  /* 0x00000003ff03723e */ /* 0x000fe400048060ff */
[----:B------:R-:W-:Y:S02]  /*ea80*/  F2FP.SATFINITE.E5M2.F32.PACK_AB_MERGE_C R11, RZ, R4, RZ ;  /* 0x00000004ff0b723e */ /* 0x000fe400048060ff */
[----:B------:R-:W-:Y:S01]  /*ea90*/  F2FP.SATFINITE.E5M2.F32.PACK_AB_MERGE_C R5, RZ, R5, RZ ;  /* 0x00000005ff05723e */ /* 0x000fe200048060ff */
[----:B------:R0:W-:Y:S04]  /*eaa0*/  @!P3 STG.E.U8 desc[UR20][R26.64+0xf0], R13 ;  /* 0x0000f00d1a00b986 */ /* 0x0001e8000c101114 */
[----:B------:R0:W-:Y:S04]  /*eab0*/  @!P5 STG.E.U8 desc[UR20][R26.64+0xf1], R7 ;  /* 0x0000f1071a00d986 */ /* 0x0001e8000c101114 */
[----:B------:R0:W-:Y:S04]  /*eac0*/  @!P4 STG.E.U8 desc[UR20][R24.64+0xf8], R9 ;  /* 0x0000f8091800c986 */ /* 0x0001e8000c101114 */
[----:B------:R0:W-:Y:S04]  /*ead0*/  @!P1 STG.E.U8 desc[UR20][R24.64+0xf9], R3 ;  /* 0x0000f90318009986 */ /* 0x0001e8000c101114 */
[----:B------:R0:W-:Y:S04]  /*eae0*/  @!P6 STG.E.U8 desc[UR20][R26.64+0xf8], R11 ;  /* 0x0000f80b1a00e986 */ /* 0x0001e8000c101114 */
[----:B------:R0:W-:Y:S02]  /*eaf0*/  @!P0 STG.E.U8 desc[UR20][R26.64+0xf9], R5 ;  /* 0x0000f9051a008986 */ /* 0x0001e4000c101114 */
.L_x_297:
[----:B------:R-:W-:Y:S05]  /*eb00*/  BSYNC B0 ;  /* 0x0000000000007941 */ /* 0x000fea0003800000 */
.L_x_39:
[----:B------:R-:W2:Y:S01]  /*eb10*/  LDL.LU R22, [R1+0x7c] ;  /* 0x00007c0001167983 */ /* 0x000ea20000300800 */
[----:B0----5:R-:W-:Y:S01]  /*eb20*/  IMAD.U32 R3, RZ, RZ, UR12 ;  /* 0x0000000cff037e24 */ /* 0x021fe2000f8e00ff */
[----:B------:R-:W-:Y:S02]  /*eb30*/  ULDC.64 UR6, c[0x0][0x650] ;  /* 0x0001940000067ab9 */ /* 0x000fe40000000a00 */
[----:B------:R-:W3:Y:S01]  /*eb40*/  LDL.LU R19, [R1+0x80] ;  /* 0x0000800001137983 */ /* 0x000ee20000300800 */
[----:B------:R-:W-:Y:S01]  /*eb50*/  IMAD.U32 R0, RZ, RZ, UR16 ;  /* 0x00000010ff007e24 */ /* 0x000fe2000f8e00ff */
[----:B------:R0:W-:Y:S01]  /*eb60*/  SYNCS.ARRIVE.TRANS64.A1T0 RZ, [R3+UR28], RZ ;  /* 0x000000ff03ff79a7 */ /* 0x0001e2000810001c */
[----:B------:R-:W-:Y:S02]  /*eb70*/  IMAD.U32 R2, RZ, RZ, UR16 ;  /* 0x00000010ff027e24 */ /* 0x000fe4000f8e00ff */
[----:B------:R-:W-:Y:S02]  /*eb80*/  IMAD.MOV.U32 R4, RZ, RZ, -0x1 ;  /* 0xffffffffff047424 */ /* 0x000fe400078e00ff */
[----:B0-----:R-:W-:Y:S01]  /*eb90*/  IMAD.U32 R3, RZ, RZ, UR13 ;  /* 0x0000000dff037e24 */ /* 0x001fe2000f8e00ff */
[----:B---3--:R-:W-:-:S02]  /*eba0*/  LEA R19, P0, R0, R19, 0x1 ;  /* 0x0000001300137211 */ /* 0x008fc400078008ff */
[----:B------:R-:W-:Y:S02]  /*ebb0*/  PRMT R0, RZ, 0x7610, R0 ;  /* 0x00007610ff007816 */ /* 0x000fe40000000000 */
[----:B--2---:R-:W-:Y:S01]  /*ebc0*/  LEA.HI.X R22, R2, R22, R3, 0x1, P0 ;  /* 0x0000001602167211 */ /* 0x004fe200000f0c03 */
[----:B------:R-:W-:Y:S01]  /*ebd0*/  IMAD.MOV.U32 R2, RZ, RZ, -0x1 ;  /* 0xffffffffff027424 */ /* 0x000fe200078e00ff */
[----:B------:R0:W-:Y:S01]  /*ebe0*/  STL [R1+0x80], R19 ;  /* 0x0000801301007387 */ /* 0x0001e20000100800 */
[----:B------:R-:W-:Y:S01]  /*ebf0*/  IMAD.MOV.U32 R3, RZ, RZ, -0x1 ;  /* 0xffffffffff037424 */ /* 0x000fe200078e00ff */
[----:B------:R-:W-:Y:S02]  /*ec00*/  ISETP.GE.U32.AND P0, PT, R19, UR6, PT ;  /* 0x0000000613007c0c */ /* 0x000fe4000bf06070 */
[----:B------:R0:W-:Y:S02]  /*ec10*/  STL [R1+0x7c], R22 ;  /* 0x00007c1601007387 */ /* 0x0001e40000100800 */
[----:B------:R-:W-:-:S02]  /*ec20*/  ISETP.GE.U32.AND.EX P0, PT, R22, UR7, PT, P0 ;  /* 0x0000000716007c0c */ /* 0x000fc4000bf06100 */
[----:B------:R0:W-:Y:S04]  /*ec30*/  STL [R1+0x84], R4 ;  /* 0x0000840401007387 */ /* 0x0001e80000100800 */
[----:B------:R0:W-:Y:S04]  /*ec40*/  STL [R1+0x74], R2 ;  /* 0x0000740201007387 */ /* 0x0001e80000100800 */
[----:B------:R0:W-:Y:S03]  /*ec50*/  STL [R1+0x88], R3 ;  /* 0x0000880301007387 */ /* 0x0001e60000100800 */
[----:B------:R-:W-:Y:S05]  /*ec60*/  @P0 BRA `(.L_x_298) ;  /* 0x0000000400740947 */ /* 0x000fea0003800000 */
[----:B------:R-:W2:Y:S01]  /*ec70*/  S2R R14, SR_CTAID.X ;  /* 0x00000000000e7919 */ /* 0x000ea20000002500 */
[----:B------:R-:W3:Y:S01]  /*ec80*/  LDC.64 R8, c[0x0][0x628] ;  /* 0x00018a00ff087b82 */ /* 0x000ee20000000a00 */
[----:B------:R-:W-:Y:S01]  /*ec90*/  ULDC UR6, c[0x0][0x150] ;  /* 0x0000540000067ab9 */ /* 0x000fe20000000800 */
[----:B------:R-:W-:Y:S01]  /*eca0*/  IMAD.MOV.U32 R6, RZ, RZ, R19 ;  /* 0x000000ffff067224 */ /* 0x000fe200078e0013 */
[----:B------:R-:W0:Y:S01]  /*ecb0*/  S2R R16, SR_CTAID.Y ;  /* 0x0000000000107919 */ /* 0x000e220000002600 */
[----:B------:R-:W-:-:S04]  /*ecc0*/  IMAD.MOV.U32 R7, RZ, RZ, R22 ;  /* 0x000000ffff077224 */ /* 0x000fc800078e0016 */
[----:B------:R-:W0:Y:S08]  /*ecd0*/  LDC R17, c[0x0][0x144] ;  /* 0x00005100ff117b82 */ /* 0x000e300000000800 */
[----:B------:R-:W0:Y:S08]  /*ece0*/  LDC R10, c[0x0][0x630] ;  /* 0x00018c00ff0a7b82 */ /* 0x000e300000000800 */
[----:B------:R-:W0:Y:S01]  /*ecf0*/  LDC.64 R12, c[0x0][0x620] ;  /* 0x00018800ff0c7b82 */ /* 0x000e220000000a00 */
[----:B---3--:R-:W-:-:S04]  /*ed00*/  ISETP.NE.U32.AND P0, PT, R8, RZ, PT ;  /* 0x000000ff0800720c */ /* 0x008fc80003f05070 */
[----:B------:R-:W-:Y:S02]  /*ed10*/  ISETP.NE.AND.EX P0, PT, R9, RZ, PT, P0 ;  /* 0x000000ff0900720c */ /* 0x000fe40003f05300 */
[----:B--2---:R-:W-:-:S05]  /*ed20*/  I2FP.F32.U32 R0, R14 ;  /* 0x0000000e00007245 */ /* 0x004fca0000201000 */
[----:B------:R-:W-:-:S04]  /*ed30*/  FMUL R0, R0, UR6 ;  /* 0x0000000600007c20 */ /* 0x000fc80008400000 */
[----:B------:R2:W3:Y:S02]  /*ed40*/  F2I.U32.TRUNC.NTZ R15, R0 ;  /* 0x00000000000f7305 */ /* 0x0004e4000020f000 */
[----:B------:R-:W-:Y:S05]  /*ed50*/  @!P0 BRA `(.L_x_299) ;  /* 0x0000000000288947 */ /* 0x000fea0003800000 */
[----:B--2---:R-:W2:Y:S02]  /*ed60*/  LDC R0, c[0x0][0x634] ;  /* 0x00018d00ff007b82 */ /* 0x004ea40000000800 */
[----:B--2---:R-:W-:-:S05]  /*ed70*/  IADD3 R7, P0, R19, R0, RZ ;  /* 0x0000000013077210 */ /* 0x004fca0007f1e0ff */
[----:B------:R-:W-:-:S04]  /*ed80*/  IMAD.X R11, RZ, RZ, R22, P0 ;  /* 0x000000ffff0b7224 */ /* 0x000fc800000e0616 */
[----:B0-----:R-:W-:-:S04]  /*ed90*/  IMAD.WIDE.U32 R2, R11, R8, RZ ;  /* 0x000000080b027225 */ /* 0x001fc800078e00ff */
[----:B------:R-:W-:-:S04]  /*eda0*/  IMAD.WIDE.U32 R4, P0, R7, R9, R2 ;  /* 0x0000000907047225 */ /* 0x000fc80007800002 */
[----:B------:R-:W-:-:S04]  /*edb0*/  IMAD.WIDE.U32 R2, R7, R8, RZ ;  /* 0x0000000807027225 */ /* 0x000fc800078e00ff */
[----:B------:R-:W-:Y:S01]  /*edc0*/  IMAD.X R7, RZ, RZ, RZ, P0 ;  /* 0x000000ffff077224 */ /* 0x000fe200000e06ff */
[----:B------:R-:W-:Y:S01]  /*edd0*/  IADD3 RZ, P0, R3, R4, RZ ;  /* 0x0000000403ff7210 */ /* 0x000fe20007f1e0ff */
[----:B------:R-:W-:-:S04]  /*ede0*/  IMAD.MOV.U32 R6, RZ, RZ, R5 ;  /* 0x000000ffff067224 */ /* 0x000fc800078e0005 */
[----:B------:R-:W-:-:S08]  /*edf0*/  IMAD.WIDE.U32.X R6, R11, R9, R6, P0 ;  /* 0x000000090b067225 */ /* 0x000fd000000e0406 */
.L_x_299:
[-CC-:B0-----:R-:W-:Y:S01]  /*ee00*/  SHF.R.U64 R11, R6, R10.reuse, R7.reuse ;  /* 0x0000000a060b7219 */ /* 0x181fe20000001207 */
[----:B------:R-:W0:Y:S01]  /*ee10*/  LDC.64 R20, c[0x0][0x640] ;  /* 0x00019000ff147b82 */ /* 0x000e220000000a00 */
[----:B--2---:R-:W-:Y:S01]  /*ee20*/  SHF.R.U32.HI R0, RZ, R10, R7 ;  /* 0x0000000aff007219 */ /* 0x004fe20000011607 */
[----:B------:R-:W-:Y:S01]  /*ee30*/  IMAD.MOV.U32 R2, RZ, RZ, R19 ;  /* 0x000000ffff027224 */ /* 0x000fe200078e0013 */
[----:B------:R-:W-:Y:S01]  /*ee40*/  IADD3 R5, P0, RZ, -R11, RZ ;  /* 0x8000000bff057210 */ /* 0x000fe20007f1e0ff */
[----:B---3--:R-:W-:Y:S01]  /*ee50*/  IMAD.MOV R15, RZ, RZ, -R15 ;  /* 0x000000ffff0f7224 */ /* 0x008fe200078e0a0f */
[----:B------:R-:W-:Y:S01]  /*ee60*/  ULDC UR6, c[0x0][0x154] ;  /* 0x0000550000067ab9 */ /* 0x000fe20000000800 */
[----:B------:R-:W-:Y:S02]  /*ee70*/  IMAD.MOV.U32 R7, RZ, RZ, 0x1 ;  /* 0x00000001ff077424 */ /* 0x000fe400078e00ff */
[----:B------:R-:W2:Y:S01]  /*ee80*/  LDC R4, c[0x0][0x618] ;  /* 0x00018600ff047b82 */ /* 0x000ea20000000800 */
[----:B------:R-:W-:-:S02]  /*ee90*/  IMAD.X R3, RZ, RZ, ~R0, P0 ;  /* 0x000000ffff037224 */ /* 0x000fc400000e0e00 */
[----:B------:R-:W-:Y:S02]  /*eea0*/  IMAD R17, R17, R15, R14 ;  /* 0x0000000f11117224 */ /* 0x000fe400078e020e */
[-C--:B------:R-:W-:Y:S02]  /*eeb0*/  IMAD R0, R3, R12.reuse, RZ ;  /* 0x0000000c03007224 */ /* 0x080fe400078e02ff */
[----:B------:R-:W-:Y:S01]  /*eec0*/  IMAD.MOV.U32 R3, RZ, RZ, R22 ;  /* 0x000000ffff037224 */ /* 0x000fe200078e0016 */
[----:B------:R-:W3:Y:S01]  /*eed0*/  LDC R6, c[0x0][0x608] ;  /* 0x00018200ff067b82 */ /* 0x000ee20000000800 */
[----:B------:R-:W-:-:S04]  /*eee0*/  IMAD.WIDE.U32 R2, R5, R12, R2 ;  /* 0x0000000c05027225 */ /* 0x000fc800078e0002 */
[----:B------:R-:W-:-:S03]  /*eef0*/  IMAD R5, R5, R13, R0 ;  /* 0x0000000d05057224 */ /* 0x000fc600078e0200 */
[----:B------:R-:W5:Y:S01]  /*ef00*/  LDC R18, c[0x0][0x658] ;  /* 0x00019600ff127b82 */ /* 0x000f620000000800 */
[----:B------:R-:W-:Y:S01]  /*ef10*/  I2FP.F32.U32 R0, R16 ;  /* 0x0000001000007245 */ /* 0x000fe20000201000 */
[----:B------:R-:W-:Y:S01]  /*ef20*/  IMAD.IADD R3, R3, 0x1, R5 ;  /* 0x0000000103037824 */ /* 0x000fe200078e0205 */
[----:B0-----:R-:W-:Y:S01]  /*ef30*/  ISETP.NE.U32.AND P0, PT, R20, RZ, PT ;  /* 0x000000ff1400720c */ /* 0x001fe20003f05070 */
[----:B------:R-:W-:Y:S02]  /*ef40*/  IMAD.MOV.U32 R5, RZ, RZ, -0x1 ;  /* 0xffffffffff057424 */ /* 0x000fe400078e00ff */
[----:B------:R-:W-:Y:S02]  /*ef50*/  FMUL R0, R0, UR6 ;  /* 0x0000000600007c20 */ /* 0x000fe40008400000 */
[----:B------:R-:W0:Y:S01]  /*ef60*/  LDC R15, c[0x0][0x148] ;  /* 0x00005200ff0f7b82 */ /* 0x000e220000000800 */
[----:B--2---:R-:W-:Y:S01]  /*ef70*/  SHF.R.U64 R10, R2, R4, R3 ;  /* 0x00000004020a7219 */ /* 0x004fe20000001203 */
[----:B------:R2:W0:Y:S01]  /*ef80*/  F2I.U32.TRUNC.NTZ R13, R0 ;  /* 0x00000000000d7305 */ /* 0x000422000020f000 */
[----:B------:R-:W-:-:S02]  /*ef90*/  ISETP.NE.AND.EX P0, PT, R21, RZ, PT, P0 ;  /* 0x000000ff1500720c */ /* 0x000fc40003f05300 */
[----:B------:R-:W-:-:S03]  /*efa0*/  SHF.R.U32.HI R3, RZ, R4, R3 ;  /* 0x00000004ff037219 */ /* 0x000fc60000011603 */
[----:B------:R-:W0:Y:S01]  /*efb0*/  LDC R14, c[0x0][0x600] ;  /* 0x00018000ff0e7b82 */ /* 0x000e220000000800 */
[-CC-:B---3--:R-:W-:Y:S02]  /*efc0*/  SHF.R.U64 R8, R10, R6.reuse, R3.reuse ;  /* 0x000000060a087219 */ /* 0x188fe40000001203 */
[----:B------:R-:W-:-:S05]  /*efd0*/  SHF.R.U32.HI R3, RZ, R6, R3 ;  /* 0x00000006ff037219 */ /* 0x000fca0000011603 */
[----:B------:R-:W3:Y:S01]  /*efe0*/  LDC R22, c[0x0][0x648] ;  /* 0x00019200ff167b82 */ /* 0x000ee20000000800 */
[-CC-:B-----5:R-:W-:Y:S02]  /*eff0*/  SHF.R.U64 R12, R8, R18.reuse, R3.reuse ;  /* 0x00000012080c7219 */ /* 0x1a0fe40000001203 */
[-C--:B------:R-:W-:Y:S02]  /*f000*/  SHF.L.U32 R5, R5, R18.reuse, RZ ;  /* 0x0000001205057219 */ /* 0x080fe400000006ff */
[-C--:B------:R-:W-:Y:S01]  /*f010*/  SHF.R.U32.HI R3, RZ, R18.reuse, R3 ;  /* 0x00000012ff037219 */ /* 0x080fe20000011603 */
[----:B------:R-:W-:Y:S01]  /*f020*/  IMAD.MOV.U32 R2, RZ, RZ, R12 ;  /* 0x000000ffff027224 */ /* 0x000fe200078e000c */
[----:B------:R-:W-:Y:S01]  /*f030*/  SHF.L.U32 R18, R7, R18, RZ ;  /* 0x0000001207127219 */ /* 0x000fe200000006ff */
[----:B------:R-:W0:Y:S01]  /*f040*/  LDC R23, c[0x0][0x638] ;  /* 0x00018e00ff177b82 */ /* 0x000e220000000800 */
[----:B------:R-:W-:-:S07]  /*f050*/  LOP3.LUT R19, RZ, R5, RZ, 0x33, !PT ;  /* 0x00000005ff137212 */ /* 0x000fce00078e33ff */
[----:B------:R-:W0:Y:S01]  /*f060*/  LDC R24, c[0x0][0x610] ;  /* 0x00018400ff187b82 */ /* 0x000e220000000800 */
[----:B--2---:R-:W-:Y:S05]  /*f070*/  @!P0 BRA `(.L_x_300) ;  /* 0x0000000000288947 */ /* 0x004fea0003800000 */
        /* <DEDUP_REMOVED lines=10> */
.L_x_300:
[----:B---3--:R-:W-:Y:S01]  /*f120*/  SHF.R.U64 R0, R2, R22, R3 ;  /* 0x0000001602007219 */ /* 0x008fe20000001203 */
[----:B0-----:R-:W-:Y:S01]  /*f130*/  VIADD R7, R14, 0xffffffff ;  /* 0xffffffff0e077836 */ /* 0x001fe20000000000 */
[----:B------:R-:W-:Y:S01]  /*f140*/  LOP3.LUT R5, R8, R19, RZ, 0xc0, !PT ;  /* 0x0000001308057212 */ /* 0x000fe200078ec0ff */
[----:B------:R-:W-:Y:S02]  /*f150*/  IMAD.MOV R13, RZ, RZ, -R13 ;  /* 0x000000ffff0d7224 */ /* 0x000fe400078e0a0d */
[----:B------:R-:W-:Y:S02]  /*f160*/  IMAD.MOV R3, RZ, RZ, -R0 ;  /* 0x000000ffff037224 */ /* 0x000fe400078e0a00 */
[----:B------:R-:W-:Y:S01]  /*f170*/  IMAD R2, R18, R0, R5 ;  /* 0x0000000012027224 */ /* 0x000fe200078e0205 */
[----:B------:R-:W-:Y:S01]  /*f180*/  LOP3.LUT R5, R10, R7, RZ, 0xc0, !PT ;  /* 0x000000070a057212 */ /* 0x000fe200078ec0ff */
[----:B------:R-:W-:Y:S02]  /*f190*/  @P2 IMAD R17, R15, R13, R16 ;  /* 0x0000000d0f112224 */ /* 0x000fe400078e0210 */
[----:B------:R-:W-:-:S02]  /*f1a0*/  IMAD R0, R3, R23, R12 ;  /* 0x0000001703007224 */ /* 0x000fc400078e020c */
[----:B------:R-:W-:Y:S02]  /*f1b0*/  IMAD.MOV.U32 R4, RZ, RZ, 0x1 ;  /* 0x00000001ff047424 */ /* 0x000fe400078e00ff */
[----:B------:R-:W-:Y:S02]  /*f1c0*/  IMAD R2, R2, R24, R17 ;  /* 0x0000001802027224 */ /* 0x000fe400078e0211 */
[----:B------:R-:W-:Y:S01]  /*f1d0*/  IMAD R3, R0, R14, R5 ;  /* 0x0000000e00037224 */ /* 0x000fe200078e0205 */
[----:B------:R-:W-:-:S04]  /*f1e0*/  PRMT R0, R4, 0x7610, R0 ;  /* 0x0000761004007816 */ /* 0x000fc80000000000 */
[----:B------:R-:W-:Y:S02]  /*f1f0*/  SEL R4, R3, R2, !P2 ;  /* 0x0000000203047207 */ /* 0x000fe40005000000 */
[----:B------:R-:W-:-:S03]  /*f200*/  SEL R2, R2, R3, !P2 ;  /* 0x0000000302027207 */ /* 0x000fc60005000000 */
[----:B------:R2:W-:Y:S04]  /*f210*/  STL [R1+0x88], R4 ;  /* 0x0000880401007387 */ /* 0x0005e80000100800 */
[----:B------:R2:W-:Y:S04]  /*f220*/  STL [R1+0x74], R11 ;  /* 0x0000740b01007387 */ /* 0x0005e80000100800 */
[----:B------:R2:W-:Y:S02]  /*f230*/  STL [R1+0x84], R2 ;  /* 0x0000840201007387 */ /* 0x0005e40000100800 */
.L_x_298:
[----:B------:R-:W-:Y:S01]  /*f240*/  LOP3.LUT P0, RZ, R0, 0xff, RZ, 0xc0, !PT ;  /* 0x000000ff00ff7812 */ /* 0x000fe2000780c0ff */
[----:B------:R-:W-:-:S12]  /*f250*/  ULOP3.LUT UR27, UR27, 0x1, URZ, 0x3c, !UPT ;  /* 0x000000011b1b7892 */ /* 0x000fd8000f8e3c3f */
[----:B------:R-:W-:Y:S05]  /*f260*/  @P0 BRA `(.L_x_301) ;  /* 0xffffff2400600947 */ /* 0x000fea000383ffff */
[----:B------:R-:W-:Y:S05]  /*f270*/  EXIT ;  /* 0x000000000000794d */ /* 0x000fea0003800000 */
.L_x_17:
[----:B------:R-:W-:-:S08]  /*f280*/  ISETP.NE.AND P0, PT, RZ, UR6, PT ;  /* 0x00000006ff007c0c */ /* 0x000fd0000bf05270 */
[----:B0123--:R-:W0:-:S00]  /*f290*/  USETMAXREG.DEALLOC.CTAPOOL 0x28 ;  /* 0x00000028000079c8 */ /* 0x00fe0000080e0500 */
[----:B------:R-:W-:Y:S05]  /*f2a0*/  @P0 EXIT ;  /* 0x000000000000094d */ /* 0x000fea0003800000 */
[----:B0-----:R-:W-:Y:S01]  /*f2b0*/  LOP3.LUT P0, RZ, R0, 0xff, RZ, 0xc0, !PT ;  /* 0x000000ff00ff7812 */ /* 0x001fe2000780c0ff */
[----:B------:R-:W-:Y:S02]  /*f2c0*/  IMAD.MOV.U32 R0, RZ, RZ, 0x1 ;  /* 0x00000001ff007424 */ /* 0x000fe400078e00ff */
[----:B------:R-:W-:-:S10]  /*f2d0*/  IMAD.MOV.U32 R8, RZ, RZ, RZ ;  /* 0x000000ffff087224 */ /* 0x000fd400078e00ff */
[----:B------:R-:W-:Y:S05]  /*f2e0*/  @!P0 BRA `(.L_x_302) ;  /* 0x0000000c00988947 */ /* 0x000fea0003800000 */
[----:B------:R-:W0:Y:S01]  /*f2f0*/  S2UR UR5, SR_CgaCtaId ;  /* 0x00000000000579c3 */ /* 0x000e220000008800 */
[----:B------:R-:W-:Y:S01]  /*f300*/  UMOV UR7, 0x1 ;  /* 0x0000000100077882 */ /* 0x000fe20000000000 */
[----:B------:R-:W-:Y:S01]  /*f310*/  LOP3.LUT P0, RZ, R3, 0x1f, RZ, 0xc0, !PT ;  /* 0x0000001f03ff7812 */ /* 0x000fe2000780c0ff */
[----:B------:R-:W-:Y:S01]  /*f320*/  ULDC UR19, c[0x0][0x658] ;  /* 0x0001960000137ab9 */ /* 0x000fe20000000800 */
[----:B------:R-:W-:Y:S01]  /*f330*/  UMOV UR6, 0xffffffff ;  /* 0xffffffff00067882 */ /* 0x000fe20000000000 */
[----:B------:R-:W-:Y:S01]  /*f340*/  BSSY B0, `(.L_x_302) ;  /* 0x00000e0000007945 */ /* 0x000fe20003800000 */
[----:B------:R-:W-:Y:S01]  /*f350*/  USHF.L.U32 UR6, UR6, UR19, URZ ;  /* 0x0000001306067299 */ /* 0x000fe2000800063f */
[C---:B------:R-:W-:Y:S01]  /*f360*/  ISETP.NE.AND P3, PT, R2.reuse, RZ, PT ;  /* 0x000000ff0200720c */ /* 0x040fe20003f65270 */
[----:B------:R-:W-:Y:S01]  /*f370*/  IMAD.MOV.U32 R9, RZ, RZ, 0x1 ;  /* 0x00000001ff097424 */ /* 0x000fe200078e00ff */
[----:B------:R-:W-:Y:S01]  /*f380*/  ISETP.NE.OR P0, PT, R2, RZ, !P0 ;  /* 0x000000ff0200720c */ /* 0x000fe20004705670 */
[----:B------:R-:W-:Y:S01]  /*f390*/  IMAD.MOV.U32 R0, RZ, RZ, 0x1 ;  /* 0x00000001ff007424 */ /* 0x000fe200078e00ff */
[----:B------:R-:W-:Y:S01]  /*f3a0*/  ULDC UR18, c[0x0][0x600] ;  /* 0x0001800000127ab9 */ /* 0x000fe20000000800 */
[----:B------:R-:W-:Y:S01]  /*f3b0*/  IMAD.MOV.U32 R8, RZ, RZ, RZ ;  /* 0x000000ffff087224 */ /* 0x000fe200078e00ff */
[----:B------:R-:W-:Y:S01]  /*f3c0*/  UMOV UR24, 0x5 ;  /* 0x0000000500187882 */ /* 0x000fe20000000000 */
[----:B------:R-:W-:-:S02]  /*f3d0*/  UIADD3 UR35, UR14, 0x1, URZ ;  /* 0x000000010e237890 */ /* 0x000fc4000fffe03f */
[----:B------:R-:W-:Y:S02]  /*f3e0*/  ULOP3.LUT UR34, UR15, 0x2, URZ, 0xfc, !UPT ;  /* 0x000000020f227892 */ /* 0x000fe4000f8efc3f */
[----:B------:R-:W-:Y:S02]  /*f3f0*/  UIADD3 UR18, UR18, -0x1, URZ ;  /* 0xffffffff12127890 */ /* 0x000fe4000fffe03f */
[----:B------:R-:W-:Y:S02]  /*f400*/  USHF.L.U32 UR19, UR7, UR19, URZ ;  /* 0x0000001307137299 */ /* 0x000fe4000800063f */
[----:B------:R-:W-:Y:S02]  /*f410*/  ULOP3.LUT UR22, URZ, UR6, URZ, 0x33, !UPT ;  /* 0x000000063f167292 */ /* 0x000fe4000f8e333f */
[----:B0-----:R-:W-:Y:S02]  /*f420*/  ULOP3.LUT UR4, UR5, 0x1, URZ, 0xc0, !UPT ;  /* 0x0000000105047892 */ /* 0x001fe4000f8ec03f */
[----:B------:R-:W-:-:S02]  /*f430*/  USHF.R.U32.HI UR29, URZ, 0x1, UR5 ;  /* 0x000000013f1d7899 */ /* 0x000fc40008011605 */
[----:B------:R-:W-:Y:S02]  /*f440*/  USHF.L.U32 UR20, UR5, 0x7, URZ ;  /* 0x0000000705147899 */ /* 0x000fe4000800063f */
[----:B------:R-:W-:Y:S02]  /*f450*/  USHF.L.U32 UR21, UR5, 0xe, URZ ;  /* 0x0000000e05157899 */ /* 0x000fe4000800063f */
[----:B------:R-:W-:Y:S02]  /*f460*/  ULOP3.LUT UR5, UR5, 0xfffffffe, URZ, 0xc0, !UPT ;  /* 0xfffffffe05057892 */ /* 0x000fe4000f8ec03f */
[----:B------:R-:W-:Y:S02]  /*f470*/  UISETP.GT.U32.AND UP0, UPT, UR4, 0xffff, UPT ;  /* 0x0000ffff0400788c */ /* 0x000fe4000bf04070 */
[----:B------:R-:W-:Y:S02]  /*f480*/  USHF.L.U32 UR23, UR7, UR5, URZ ;  /* 0x0000000507177299 */ /* 0x000fe4000800063f */
[----:B------:R-:W-:-:S02]  /*f490*/  ULOP3.LUT UR5, UR5, 0x1, URZ, 0xfc, !UPT ;  /* 0x0000000105057892 */ /* 0x000fc4000f8efc3f */
[----:B------:R-:W-:Y:S02]  /*f4a0*/  USEL UR4, UR4, 0xffff, !UP0 ;  /* 0x0000ffff04047887 */ /* 0x000fe4000c000000 */
[----:B------:R-:W-:Y:S02]  /*f4b0*/  USHF.L.U32 UR5, UR7, UR5, URZ ;  /* 0x0000000507057299 */ /* 0x000fe4000800063f */
[----:B------:R-:W-:Y:S02]  /*f4c0*/  ULOP3.LUT UR4, UR4, 0xffff, URZ, 0xc0, !UPT ;  /* 0x0000ffff04047892 */ /* 0x000fe4000f8ec03f */
[----:B------:R-:W-:Y:S02]  /*f4d0*/  ULOP3.LUT UR20, UR20, 0x80, URZ, 0xc0, !UPT ;  /* 0x0000008014147892 */ /* 0x000fe4000f8ec03f */
[----:B------:R-:W-:Y:S02]  /*f4e0*/  ULOP3.LUT UR21, UR21, 0x4000, URZ, 0xc0, !UPT ;  /* 0x0000400015157892 */ /* 0x000fe4000f8ec03f */
[----:B------:R-:W-:-:S02]  /*f4f0*/  ULOP3.LUT UR23, UR23, UR5, URZ, 0xfc, !UPT ;  /* 0x0000000517177292 */ /* 0x000fc4000f8efc3f */
[----:B------:R-:W-:Y:S01]  /*f500*/  USHF.L.U32 UR24, UR24, UR4, URZ ;  /* 0x0000000418187299 */ /* 0x000fe2000800063f */
[----:B------:R-:W-:-:S11]  /*f510*/  ULDC.64 UR30, c[0x0][0x198] ;  /* 0x00006600001e7ab9 */ /* 0x000fd60000000a00 */
.L_x_314:
[----:B------:R-:W-:-:S03]  /*f520*/  UMOV UR4, 0xffffffff ;  /* 0xffffffff00047882 */ /* 0x000fc60000000000 */
[----:B01----:R-:W-:Y:S05]  /*f530*/  BRA.DIV UR4, `(.L_x_303) ;  /* 0x0000001204547947 */ /* 0x003fea000b800000 */
[----:B------:R-:W-:-:S13]  /*f540*/  ELECT P1, URZ, PT ;  /* 0x00000000003f782f */ /* 0x000fda0003820000 */
.L_x_328:
[----:B------:R-:W0:Y:S01]  /*f550*/  LDC R2, c[0x0][0x28c] ;  /* 0x0000a300ff027b82 */ /* 0x000e220000000800 */
[----:B------:R-:W-:Y:S01]  /*f560*/  BSSY B1, `(.L_x_304) ;  /* 0x0000040000017945 */ /* 0x000fe20003800000 */
[----:B0-----:R-:W-:-:S13]  /*f570*/  ISETP.LT.OR P1, PT, R2, 0x1, !P1 ;  /* 0x000000010200780c */ /* 0x001fda0004f21670 */
[----:B------:R-:W-:Y:S05]  /*f580*/  @P1 BRA `(.L_x_305) ;  /* 0x0000000000f41947 */ /* 0x000fea0003800000 */
[----:B------:R-:W2:Y:S04]  /*f590*/  LDL.LU R4, [R1+0x88] ;  /* 0x0000880001047983 */ /* 0x000ea80000300800 */
[----:B------:R-:W3:Y:S01]  /*f5a0*/  LDL.LU R3, [R1+0x84] ;  /* 0x0000840001037983 */ /* 0x000ee20000300800 */
[----:B------:R-:W-:Y:S02]  /*f5b0*/  IMAD.MOV.U32 R12, RZ, RZ, RZ ;  /* 0x000000ffff0c7224 */ /* 0x000fe400078e00ff */
[----:B------:R-:W-:Y:S02]  /*f5c0*/  IMAD.U32 R13, RZ, RZ, UR35 ;  /* 0x00000023ff0d7e24 */ /* 0x000fe4000f8e00ff */
[----:B------:R-:W-:Y:S01]  /*f5d0*/  IMAD.MOV.U32 R2, RZ, RZ, R0 ;  /* 0x000000ffff027224 */ /* 0x000fe200078e0000 */
[----:B--2---:R-:W-:-:S02]  /*f5e0*/  LEA R6, R4, UR20, 0x8 ;  /* 0x0000001404067c11 */ /* 0x004fc4000f8e40ff */
[----:B---3--:R-:W-:Y:S01]  /*f5f0*/  LEA R4, R3, UR29, 0x1 ;  /* 0x0000001d03047c11 */ /* 0x008fe2000f8e08ff */
[----:B------:R-:W-:-:S04]  /*f600*/  IMAD.MOV.U32 R3, RZ, RZ, R8 ;  /* 0x000000ffff037224 */ /* 0x000fc800078e0008 */
[----:B------:R-:W-:-:S07]  /*f610*/  IMAD.SHL.U32 R7, R4, 0x20, RZ ;  /* 0x0000002004077824 */ /* 0x000fce00078e00ff */
.L_x_309:
[----:B------:R-:W0:Y:S01]  /*f620*/  S2R R5, SR_CgaCtaId ;  /* 0x0000000000057919 */ /* 0x000e220000008800 */
[----:B------:R-:W-:-:S04]  /*f630*/  MOV R4, 0x400 ;  /* 0x0000040000047802 */ /* 0x000fc80000000f00 */
[----:B0-----:R-:W-:Y:S02]  /*f640*/  LEA R10, R5, R4, 0x18 ;  /* 0x00000004050a7211 */ /* 0x001fe400078ec0ff */
[----:B------:R-:W-:Y:S01]  /*f650*/  SHF.L.U32 R4, R2, 0x1f, RZ ;  /* 0x0000001f02047819 */ /* 0x000fe200000006ff */
[----:B------:R-:W0:Y:S02]  /*f660*/  @!P3 LDC R5, c[0x0][0x500] ;  /* 0x00014000ff05bb82 */ /* 0x000e240000000800 */
[----:B------:R-:W-:-:S04]  /*f670*/  IMAD R11, R3, 0x8, R10 ;  /* 0x00000008030b7824 */ /* 0x000fc800078e020a */
[----:B------:R-:W1:Y:S02]  /*f680*/  SYNCS.PHASECHK.TRANS64.TRYWAIT P1, [R11+URZ+0x28], R4 ;  /* 0x000028040b0075a7 */ /* 0x000e64000802017f */
[----:B-1----:R-:W-:Y:S05]  /*f690*/  @!P1 BRA `(.L_x_306) ;  /* 0x00000010001c9947 */ /* 0x002fea0003800000 */
.L_x_329:
[----:B------:R-:W-:Y:S01]  /*f6a0*/  UPRMT UR4, UR34, 0x9910, URZ ;  /* 0x0000991022047896 */ /* 0x000fe2000800003f */
[----:B0-----:R0:W-:Y:S03]  /*f6b0*/  @!P3 SYNCS.ARRIVE.TRANS64 RZ, [R11+URZ], R5 ;  /* 0x000000050bffb9a7 */ /* 0x0011e6000800003f */
[----:B------:R-:W-:-:S06]  /*f6c0*/  UISETP.NE.AND UP0, UPT, UR4, 0x2, UPT ;  /* 0x000000020400788c */ /* 0x000fcc000bf05270 */
[----:B------:R-:W-:-:S13]  /*f6d0*/  PLOP3.LUT P1, PT, PT, PT, UP0, 0x80, 0x0 ;  /* 0x000000000000781c */ /* 0x000fda0003f2f008 */
[----:B0-----:R-:W-:Y:S05]  /*f6e0*/  @P1 BRA `(.L_x_307) ;  /* 0x0000000000041947 */ /* 0x001fea0003800000 */
[----:B------:R-:W-:Y:S01]  /*f6f0*/  BPT.TRAP 0x1 ;  /* 0x000000040000795c */ /* 0x000fe20000300000 */
.L_x_307:
[----:B------:R-:W-:Y:S05]  /*f700*/  @P0 BRA `(.L_x_308) ;  /* 0x0000000000040947 */ /* 0x000fea0003800000 */
[----:B------:R-:W-:Y:S01]  /*f710*/  BPT.TRAP 0x1 ;  /* 0x000000040000795c */ /* 0x000fe20000300000 */
.L_x_308:
[----:B------:R-:W2:Y:S01]  /*f720*/  LDL R5, [R1+0x74] ;  /* 0x0000740001057983 */ /* 0x000ea20000100800 */
[----:B-1----:R-:W-:Y:S01]  /*f730*/  LEA R4, R3, UR29, 0x1 ;  /* 0x0000001d03047c11 */ /* 0x002fe2000f8e08ff */
[----:B------:R-:W-:Y:S01]  /*f740*/  VIADD R13, R13, 0xffffffff ;  /* 0xffffffff0d0d7836 */ /* 0x000fe20000000000 */
[----:B------:R-:W-:Y:S01]  /*f750*/  R2UR UR8, R3 ;  /* 0x00000000030872ca */ /* 0x000fe200000e0000 */
[----:B------:R-:W-:Y:S01]  /*f760*/  UIADD3 UR4, UP0, UR30, 0xf0, URZ ;  /* 0x000000f01e047890 */ /* 0x000fe2000ff1e03f */
[----:B------:R-:W-:Y:S01]  /*f770*/  R2UR UR27, R10 ;  /* 0x000000000a1b72ca */ /* 0x000fe200000e0000 */
[----:B------:R-:W-:Y:S01]  /*f780*/  IMAD.U32 R4, R4, 0x1000, R10 ;  /* 0x0000100004047824 */ /* 0x000fe200078e000a */
[----:B------:R-:W-:Y:S01]  /*f790*/  R2UR UR9, R11 ;  /* 0x000000000b0972ca */ /* 0x000fe200000e0000 */
[----:B------:R-:W-:Y:S01]  /*f7a0*/  UIADD3 UR32, UP1, UR30, 0x1f0, URZ ;  /* 0x000001f01e207890 */ /* 0x000fe2000ff3e03f */
[----:B------:R-:W-:Y:S01]  /*f7b0*/  R2UR UR11, R7 ;  /* 0x00000000070b72ca */ /* 0x000fe200000e0000 */
[----:B------:R-:W-:Y:S01]  /*f7c0*/  UPRMT UR25, URZ, 0x5410, UR24 ;  /* 0x000054103f197896 */ /* 0x000fe20008000018 */
[----:B------:R-:W-:Y:S01]  /*f7d0*/  R2UR UR5, R4 ;  /* 0x00000000040572ca */ /* 0x000fe200000e0000 */
[----:B------:R-:W-:Y:S01]  /*f7e0*/  VIADD R3, R3, 0x1 ;  /* 0x0000000103037836 */ /* 0x000fe20000000000 */
[----:B------:R-:W-:Y:S01]  /*f7f0*/  R2UR UR10, R12 ;  /* 0x000000000c0a72ca */ /* 0x000fe200000e0000 */
[----:B------:R-:W-:Y:S01]  /*f800*/  UPRMT UR36, URZ, 0x5410, UR23 ;  /* 0x000054103f247896 */ /* 0x000fe20008000017 */
[----:B------:R-:W-:Y:S01]  /*f810*/  R2UR UR28, R6 ;  /* 0x00000000061c72ca */ /* 0x000fe200000e0000 */
[----:B------:R-:W-:Y:S01]  /*f820*/  ULEA UR8, UR8, UR21, 0xf ;  /* 0x0000001508087291 */ /* 0x000fe2000f8e783f */
[----:B------:R-:W-:Y:S01]  /*f830*/  ISETP.GT.AND P4, PT, R13, 0x1, PT ;  /* 0x000000010d00780c */ /* 0x000fe20003f84270 */
[----:B------:R-:W-:Y:S01]  /*f840*/  UIADD3.X UR33, URZ, UR31, URZ, UP1, !UPT ;  /* 0x0000001f3f217290 */ /* 0x000fe20008ffe43f */
[C---:B------:R-:W-:Y:S01]  /*f850*/  ISETP.NE.AND P1, PT, R3.reuse, 0x5, PT ;  /* 0x000000050300780c */ /* 0x040fe20003f25270 */
[----:B------:R-:W-:Y:S01]  /*f860*/  UIADD3 UR27, UR27, 0xa180, UR8 ;  /* 0x0000a1801b1b7890 */ /* 0x000fe2000fffe008 */
[----:B------:R-:W-:Y:S01]  /*f870*/  VIADD R12, R12, 0x80 ;  /* 0x000000800c0c7836 */ /* 0x000fe20000000000 */
[----:B------:R-:W-:Y:S01]  /*f880*/  UMOV UR6, 0x0 ;  /* 0x0000000000067882 */ /* 0x000fe20000000000 */
[----:B------:R-:W-:Y:S01]  /*f890*/  UMOV UR7, 0x10000000 ;  /* 0x1000000000077882 */ /* 0x000fe20000000000 */
[----:B------:R-:W-:Y:S01]  /*f8a0*/  UIADD3 UR26, UR5, 0x180, URZ ;  /* 0x00000180051a7890 */ /* 0x000fe2000fffe03f */
[----:B------:R-:W-:Y:S01]  /*f8b0*/  SEL R3, R3, RZ, P1 ;  /* 0x000000ff03037207 */ /* 0x000fe20000800000 */
[----:B------:R-:W-:-:S05]  /*f8c0*/  UIADD3.X UR5, URZ, UR31, URZ, UP0, !UPT ;  /* 0x0000001f3f057290 */ /* 0x000fca00087fe43f */
[----:B------:R-:W-:Y:S01]  /*f8d0*/  UMOV UR8, UR26 ;  /* 0x0000001a00087c82 */ /* 0x000fe20008000000 */
[----:B--2---:R-:W-:Y:S02]  /*f8e0*/  R2UR UR12, R5 ;  /* 0x00000000050c72ca */ /* 0x004fe400000e0000 */
[----:B------:R-:W-:-:S04]  /*f8f0*/  SEL R5, RZ, 0x1, P1 ;  /* 0x00000001ff057807 */ /* 0x000fc80000800000 */
[----:B------:R-:W-:-:S07]  /*f900*/  LOP3.LUT R2, R2, R5, RZ, 0x3c, !PT ;  /* 0x0000000502027212 */ /* 0x000fce00078e3cff */
[----:B------:R0:W-:Y:S02]  /*f910*/  UTMALDG.3D.MULTICAST [UR8], [UR4], UR25, desc[UR6] ;  /* 0x00000608040073b4 */ /* 0x0001e40008011819 */
[----:B0-----:R-:W-:Y:S01]  /*f920*/  UMOV UR8, UR27 ;  /* 0x0000001b00087c82 */ /* 0x001fe20008000000 */
[----:B------:R-:W-:Y:S02]  /*f930*/  UMOV UR11, UR28 ;  /* 0x0000001c000b7c82 */ /* 0x000fe40008000000 */
[----:B------:R0:W-:Y:S02]  /*f940*/  UTMALDG.3D.MULTICAST [UR8], [UR32], UR36, desc[UR6] ;  /* 0x00000608200073b4 */ /* 0x0001e40008011824 */
[----:B0-----:R-:W-:Y:S05]  /*f950*/  @P4 BRA `(.L_x_309) ;  /* 0xfffffffc00304947 */ /* 0x001fea000383ffff */
.L_x_305:
[----:B------:R-:W-:Y:S05]  /*f960*/  BSYNC B1 ;  /* 0x0000000000017941 */ /* 0x000fea0003800000 */
.L_x_304:
[----:B------:R-:W2:Y:S01]  /*f970*/  LDL.LU R15, [R1+0x7c] ;  /* 0x00007c00010f7983 */ /* 0x000ea20000300800 */
[----:B------:R-:W-:Y:S01]  /*f980*/  LOP3.LUT P5, RZ, R9, 0xff, RZ, 0xc0, !PT ;  /* 0x000000ff09ff7812 */ /* 0x000fe200078ac0ff */
[----:B------:R-:W-:Y:S01]  /*f990*/  VIADD R8, R8, UR14 ;  /* 0x0000000e08087c36 */ /* 0x000fe20008000000 */
[----:B------:R-:W-:Y:S01]  /*f9a0*/  UISETP.GE.U32.AND UP0, UPT, UR14, 0x5, UPT ;  /* 0x000000050e00788c */ /* 0x000fe2000bf06070 */
[----:B------:R-:W3:Y:S01]  /*f9b0*/  LDL.LU R14, [R1+0x80] ;  /* 0x00008000010e7983 */ /* 0x000ee20000300800 */
[----:B------:R-:W-:Y:S01]  /*f9c0*/  IMAD.U32 R5, RZ, RZ, UR14 ;  /* 0x0000000eff057e24 */ /* 0x000fe2000f8e00ff */
[----:B------:R-:W-:Y:S01]  /*f9d0*/  ULDC.64 UR4, c[0x0][0x650] ;  /* 0x0001940000047ab9 */ /* 0x000fe20000000a00 */
[----:B------:R-:W-:Y:S01]  /*f9e0*/  ISETP.GT.U32.AND P1, PT, R8, 0x4, PT ;  /* 0x000000040800780c */ /* 0x000fe20003f24070 */
[----:B------:R-:W-:Y:S01]  /*f9f0*/  BSSY B1, `(.L_x_310) ;  /* 0x0000072000017945 */ /* 0x000fe20003800000 */
[----:B------:R-:W-:Y:S02]  /*fa00*/  PLOP3.LUT P4, PT, PT, PT, UP0, 0x80, 0x0 ;  /* 0x000000000000781c */ /* 0x000fe40003f8f008 */
[----:B------:R-:W-:-:S02]  /*fa10*/  ISETP.LT.U32.AND P1, PT, R5, 0x5, P1 ;  /* 0x000000050500780c */ /* 0x000fc40000f21070 */
[----:B------:R-:W-:Y:S01]  /*fa20*/  PRMT R9, RZ, 0x7610, R9 ;  /* 0x00007610ff097816 */ /* 0x000fe20000000009 */
[----:B------:R-:W0:Y:S01]  /*fa30*/  @P5 S2R R3, SR_CgaCtaId ;  /* 0x0000000000035919 */ /* 0x000e220000008800 */
[----:B------:R-:W-:-:S04]  /*fa40*/  @P5 MOV R2, 0x400 ;  /* 0x0000040000025802 */ /* 0x000fc80000000f00 */
[----:B0-----:R-:W-:Y:S01]  /*fa50*/  @P5 LEA R4, R3, R2, 0x18 ;  /* 0x0000000203045211 */ /* 0x001fe200078ec0ff */
[----:B------:R-:W-:-:S03]  /*fa60*/  IMAD.WIDE.U32 R2, R8, -0x33333333, RZ ;  /* 0xcccccccd08027825 */ /* 0x000fc600078e00ff */
[----:B------:R0:W-:Y:S02]  /*fa70*/  @P5 SYNCS.ARRIVE.TRANS64.A1T0 RZ, [R4+URZ+0x88], RZ ;  /* 0x000088ff04ff59a7 */ /* 0x0001e4000810003f */
[----:B------:R-:W-:Y:S02]  /*fa80*/  SHF.R.U32.HI R5, RZ, 0x2, R3 ;  /* 0x00000002ff057819 */ /* 0x000fe40000011603 */
[----:B------:R-:W-:Y:S02]  /*fa90*/  SEL R3, RZ, 0x1, !P1 ;  /* 0x00000001ff037807 */ /* 0x000fe40004800000 */
[----:B------:R-:W-:Y:S01]  /*faa0*/  PRMT R2, RZ, 0x7610, R2 ;  /* 0x00007610ff027816 */ /* 0x000fe20000000002 */
[----:B------:R-:W-:Y:S01]  /*fab0*/  IMAD R8, R5, -0x5, R8 ;  /* 0xfffffffb05087824 */ /* 0x000fe200078e0208 */
[----:B------:R-:W-:Y:S01]  /*fac0*/  LOP3.LUT R0, R0, R3, RZ, 0x3c, !PT ;  /* 0x0000000300007212 */ /* 0x000fe200078e3cff */
[----:B0-----:R-:W-:Y:S02]  /*fad0*/  IMAD.MOV.U32 R4, RZ, RZ, -0x1 ;  /* 0xffffffffff047424 */ /* 0x001fe400078e00ff */
[----:B------:R-:W-:Y:S01]  /*fae0*/  IMAD.MOV.U32 R3, RZ, RZ, -0x1 ;  /* 0xffffffffff037424 */ /* 0x000fe200078e00ff */
[----:B------:R-:W-:Y:S01]  /*faf0*/  @P4 LOP3.LUT R0, R0, 0x1, R5, 0x78, !PT ;  /* 0x0000000100004812 */ /* 0x000fe200078e7805 */
[----:B------:R-:W-:Y:S01]  /*fb00*/  IMAD.MOV.U32 R5, RZ, RZ, -0x1 ;  /* 0xffffffffff057424 */ /* 0x000fe200078e00ff */
[----:B---3--:R-:W-:-:S04]  /*fb10*/  IADD3 R14, P5, R14, UR16, RZ ;  /* 0x000000100e0e7c10 */ /* 0x008fc8000ffbe0ff */
[----:B--2---:R-:W-:Y:S01]  /*fb20*/  IADD3.X R15, R15, UR13, RZ, P5, !PT ;  /* 0x0000000d0f0f7c10 */ /* 0x004fe2000affe4ff */
[----:B------:R0:W-:Y:S01]  /*fb30*/  STL [R1+0x80], R14 ;  /* 0x0000800e01007387 */ /* 0x0001e20000100800 */
[----:B------:R-:W-:-:S03]  /*fb40*/  ISETP.GE.U32.AND P1, PT, R14, UR4, PT ;  /* 0x000000040e007c0c */ /* 0x000fc6000bf26070 */
[----:B------:R0:W-:Y:S01]  /*fb50*/  STL [R1+0x7c], R15 ;  /* 0x00007c0f01007387 */ /* 0x0001e20000100800 */
[----:B------:R-:W-:-:S03]  /*fb60*/  ISETP.GE.U32.AND.EX P1, PT, R15, UR5, PT, P1 ;  /* 0x000000050f007c0c */ /* 0x000fc6000bf26110 */
[----:B------:R0:W-:Y:S04]  /*fb70*/  STL [R1+0x84], R5 ;  /* 0x0000840501007387 */ /* 0x0001e80000100800 */
[----:B------:R0:W-:Y:S04]  /*fb80*/  STL [R1+0x88], R4 ;  /* 0x0000880401007387 */ /* 0x0001e80000100800 */
[----:B------:R0:W-:Y:S02]  /*fb90*/  STL [R1+0x74], R3 ;  /* 0x0000740301007387 */ /* 0x0001e40000100800 */
[----:B------:R-:W-:Y:S05]  /*fba0*/  @P1 BRA `(.L_x_311) ;  /* 0x0000000400581947 */ /* 0x000fea0003800000 */
[----:B------:R-:W-:Y:S01]  /*fbb0*/  ULDC.64 UR4, c[0x0][0x628] ;  /* 0x00018a0000047ab9 */ /* 0x000fe20000000a00 */
[----:B------:R-:W1:Y:S01]  /*fbc0*/  S2R R12, SR_CTAID.X ;  /* 0x00000000000c7919 */ /* 0x000e620000002500 */
[----:B------:R-:W-:Y:S01]  /*fbd0*/  ISETP.NE.U32.AND P1, PT, RZ, UR4, PT ;  /* 0x00000004ff007c0c */ /* 0x000fe2000bf25070 */
[----:B------:R-:W-:Y:S01]  /*fbe0*/  ULDC UR7, c[0x0][0x630] ;  /* 0x00018c0000077ab9 */ /* 0x000fe20000000800 */
[----:B------:R-:W-:Y:S01]  /*fbf0*/  IMAD.MOV.U32 R2, RZ, RZ, R14 ;  /* 0x000000ffff027224 */ /* 0x000fe200078e000e */
[----:B------:R-:W2:Y:S01]  /*fc00*/  S2R R10, SR_CTAID.Y ;  /* 0x00000000000a7919 */ /* 0x000ea20000002600 */
[----:B------:R-:W-:Y:S01]  /*fc10*/  ISETP.NE.AND.EX P1, PT, RZ, UR5, PT, P1 ;  /* 0x00000005ff007c0c */ /* 0x000fe2000bf25310 */
[----:B0-----:R-:W-:-:S12]  /*fc20*/  IMAD.MOV.U32 R3, RZ, RZ, R15 ;  /* 0x000000ffff037224 */ /* 0x001fd800078e000f */
[----:B------:R-:W-:Y:S05]  /*fc30*/  @!P1 BRA `(.L_x_312) ;  /* 0x0000000000289947 */ /* 0x000fea0003800000 */
[----:B------:R-:W-:Y:S02]  /*fc40*/  ULDC UR6, c[0x0][0x634] ;  /* 0x00018d0000067ab9 */ /* 0x000fe40000000800 */
[----:B------:R-:W-:-:S05]  /*fc50*/  IADD3 R7, P1, R14, UR6, RZ ;  /* 0x000000060e077c10 */ /* 0x000fca000ff3e0ff */
[----:B------:R-:W-:-:S04]  /*fc60*/  IMAD.X R11, RZ, RZ, R15, P1 ;  /* 0x000000ffff0b7224 */ /* 0x000fc800008e060f */
[----:B------:R-:W-:-:S04]  /*fc70*/  IMAD.WIDE.U32 R4, R11, UR4, RZ ;  /* 0x000000040b047c25 */ /* 0x000fc8000f8e00ff */
[----:B------:R-:W-:-:S04]  /*fc80*/  IMAD.WIDE.U32 R4, P1, R7, UR5, R4 ;  /* 0x0000000507047c25 */ /* 0x000fc8000f820004 */
[----:B------:R-:W-:-:S04]  /*fc90*/  IMAD.WIDE.U32 R6, R7, UR4, RZ ;  /* 0x0000000407067c25 */ /* 0x000fc8000f8e00ff */
[----:B------:R-:W-:Y:S01]  /*fca0*/  IMAD.X R3, RZ, RZ, RZ, P1 ;  /* 0x000000ffff037224 */ /* 0x000fe200008e06ff */
[----:B------:R-:W-:Y:S01]  /*fcb0*/  IADD3 RZ, P1, R7, R4, RZ ;  /* 0x0000000407ff7210 */ /* 0x000fe20007f3e0ff */
[----:B------:R-:W-:-:S04]  /*fcc0*/  IMAD.MOV.U32 R2, RZ, RZ, R5 ;  /* 0x000000ffff027224 */ /* 0x000fc800078e0005 */
[----:B------:R-:W-:-:S08]  /*fcd0*/  IMAD.WIDE.U32.X R2, R11, UR5, R2, P1 ;  /* 0x000000050b027c25 */ /* 0x000fd000088e0402 */
.L_x_312:
[--C-:B------:R-:W-:Y:S01]  /*fce0*/  SHF.R.U64 R11, R2, UR7, R3.reuse ;  /* 0x00000007020b7c19 */ /* 0x100fe20008001203 */
[----:B------:R-:W-:Y:S01]  /*fcf0*/  ULDC.64 UR4, c[0x0][0x620] ;  /* 0x0001880000047ab9 */ /* 0x000fe20000000a00 */
[----:B------:R-:W-:Y:S01]  /*fd00*/  SHF.R.U32.HI R2, RZ, UR7, R3 ;  /* 0x00000007ff027c19 */ /* 0x000fe20008011603 */
[----:B------:R-:W-:Y:S01]  /*fd10*/  IMAD.MOV.U32 R3, RZ, RZ, R15 ;  /* 0x000000ffff037224 */ /* 0x000fe200078e000f */
[----:B------:R-:W-:Y:S01]  /*fd20*/  IADD3 R5, P1, RZ, -R11, RZ ;  /* 0x8000000bff057210 */ /* 0x000fe20007f3e0ff */
[----:B------:R-:W0:Y:S01]  /*fd30*/  LDC R7, c[0x0][0x144] ;  /* 0x00005100ff077b82 */ /* 0x000e220000000800 */
[----:B-1----:R-:W-:Y:S01]  /*fd40*/  I2FP.F32.U32 R6, R12 ;  /* 0x0000000c00067245 */ /* 0x002fe20000201000 */
[----:B------:R-:W-:Y:S01]  /*fd50*/  ULDC.64 UR8, c[0x0][0x640] ;  /* 0x0001900000087ab9 */ /* 0x000fe20000000a00 */
[----:B------:R-:W-:Y:S01]  /*fd60*/  ULDC UR6, c[0x0][0x608] ;  /* 0x0001820000067ab9 */ /* 0x000fe20000000800 */
[----:B------:R-:W-:Y:S01]  /*fd70*/  IMAD.X R2, RZ, RZ, ~R2, P1 ;  /* 0x000000ffff027224 */ /* 0x000fe200008e0e02 */
[----:B------:R-:W-:-:S03]  /*fd80*/  ISETP.NE.U32.AND P1, PT, RZ, UR8, PT ;  /* 0x00000008ff007c0c */ /* 0x000fc6000bf25070 */
[----:B------:R-:W-:Y:S01]  /*fd90*/  IMAD R4, R2, UR4, RZ ;  /* 0x0000000402047c24 */ /* 0x000fe2000f8e02ff */
[----:B------:R-:W1:Y:S01]  /*fda0*/  LDC R15, c[0x0][0x148] ;  /* 0x00005200ff0f7b82 */ /* 0x000e620000000800 */
[----:B------:R-:W-:Y:S01]  /*fdb0*/  IMAD.MOV.U32 R2, RZ, RZ, R14 ;  /* 0x000000ffff027224 */ /* 0x000fe200078e000e */
[----:B------:R-:W-:-:S03]  /*fdc0*/  ISETP.NE.AND.EX P1, PT, RZ, UR9, PT, P1 ;  /* 0x00000009ff007c0c */ /* 0x000fc6000bf25310 */
[----:B------:R-:W-:Y:S01]  /*fdd0*/  IMAD.WIDE.U32 R2, R5, UR4, R2 ;  /* 0x0000000405027c25 */ /* 0x000fe2000f8e0002 */
[----:B------:R-:W-:-:S03]  /*fde0*/  ULDC UR4, c[0x0][0x150] ;  /* 0x0000540000047ab9 */ /* 0x000fc60000000800 */
[----:B------:R-:W-:Y:S01]  /*fdf0*/  FMUL R6, R6, UR4 ;  /* 0x0000000406067c20 */ /* 0x000fe20008400000 */
[----:B------:R-:W-:Y:S01]  /*fe00*/  IMAD R5, R5, UR5, R4 ;  /* 0x0000000505057c24 */ /* 0x000fe2000f8e0204 */
[----:B------:R-:W-:Y:S01]  /*fe10*/  ULDC UR4, c[0x0][0x618] ;  /* 0x0001860000047ab9 */ /* 0x000fe20000000800 */
[----:B------:R-:W-:Y:S02]  /*fe20*/  ULDC UR5, c[0x0][0x154] ;  /* 0x0000550000057ab9 */ /* 0x000fe40000000800 */
[----:B------:R-:W-:Y:S01]  /*fe30*/  IMAD.IADD R3, R3, 0x1, R5 ;  /* 0x0000000103037824 */ /* 0x000fe200078e0205 */
[----:B------:R-:W3:Y:S04]  /*fe40*/  F2I.U32.TRUNC.NTZ R6, R6 ;  /* 0x0000000600067305 */ /* 0x000ee8000020f000 */
[----:B------:R-:W-:-:S02]  /*fe50*/  SHF.R.U64 R13, R2, UR4, R3 ;  /* 0x00000004020d7c19 */ /* 0x000fc40008001203 */
[----:B--2---:R-:W-:-:S05]  /*fe60*/  I2FP.F32.U32 R2, R10 ;  /* 0x0000000a00027245 */ /* 0x004fca0000201000 */
[----:B------:R-:W-:Y:S01]  /*fe70*/  FMUL R4, R2, UR5 ;  /* 0x0000000502047c20 */ /* 0x000fe20008400000 */
[----:B------:R-:W-:Y:S01]  /*fe80*/  SHF.R.U32.HI R2, RZ, UR4, R3 ;  /* 0x00000004ff027c19 */ /* 0x000fe20008011603 */
[----:B------:R-:W-:Y:S02]  /*fe90*/  ULDC UR4, c[0x0][0x658] ;  /* 0x0001960000047ab9 */ /* 0x000fe40000000800 */
[----:B------:R2:W4:Y:S01]  /*fea0*/  F2I.U32.TRUNC.NTZ R18, R4 ;  /* 0x0000000400127305 */ /* 0x000522000020f000 */
[----:B------:R-:W-:Y:S01]  /*feb0*/  SHF.R.U64 R16, R13, UR6, R2 ;  /* 0x000000060d107c19 */ /* 0x000fe20008001202 */
[----:B---3--:R-:W-:Y:S01]  /*fec0*/  IMAD.MOV R6, RZ, RZ, -R6 ;  /* 0x000000ffff067224 */ /* 0x008fe200078e0a06 */
[----:B------:R-:W-:-:S03]  /*fed0*/  SHF.R.U32.HI R3, RZ, UR6, R2 ;  /* 0x00000006ff037c19 */ /* 0x000fc60008011602 */
[----:B0-----:R-:W-:Y:S01]  /*fee0*/  IMAD R12, R7, R6, R12 ;  /* 0x00000006070c7224 */ /* 0x001fe200078e020c */
[--C-:B------:R-:W-:Y:S02]  /*fef0*/  SHF.R.U64 R14, R16, UR4, R3.reuse ;  /* 0x00000004100e7c19 */ /* 0x100fe40008001203 */
[----:B------:R-:W-:-:S03]  /*ff00*/  SHF.R.U32.HI R3, RZ, UR4, R3 ;  /* 0x00000004ff037c19 */ /* 0x000fc60008011603 */
[----:B------:R-:W-:Y:S01]  /*ff10*/  IMAD.MOV.U32 R2, RZ, RZ, R14 ;  /* 0x000000ffff027224 */ /* 0x000fe200078e000e */
[----:B--2-4-:R-:W-:Y:S06]  /*ff20*/  @!P1 BRA `(.L_x_313) ;  /* 0x0000000000289947 */ /* 0x014fec0003800000 */
        /* <DEDUP_REMOVED lines=10> */
.L_x_313:
[----:B------:R-:W-:Y:S01]  /*ffd0*/  ULDC UR4, c[0x0][0x648] ;  /* 0x0001920000047ab9 */ /* 0x000fe20000000800 */
[----:B------:R-:W-:Y:S01]  /*ffe0*/  IMAD.MOV R18, RZ, RZ, -R18 ;  /* 0x000000ffff127224 */ /* 0x000fe200078e0a12 */
[----:B------:R-:W-:Y:S01]  /*fff0*/  SHF.R.U64 R3, R2, UR4, R3 ;  /* 0x0000000402037c19 */ /* 0x000fe20008001203 */
[----:B------:R-:W-:Y:S01]  /*10000*/  ULDC UR4, c[0x0][0x638] ;  /* 0x00018e0000047ab9 */ /* 0x000fe20000000800 */
[----:B------:R-:W-:Y:S01]  /*10010*/  LOP3.LUT R2, R16, UR22, RZ, 0xc0, !PT ;  /* 0x0000001610027c12 */ /* 0x000fe2000f8ec0ff */
[----:B-1----:R-:W-:Y:S01]  /*10020*/  @P2 IMAD R12, R15, R18, R10 ;  /* 0x000000120f0c2224 */ /* 0x002fe200078e020a */
[----:B------:R-:W-:Y:S01]  /*10030*/  LOP3.LUT R13, R13, UR18, RZ, 0xc0, !PT ;  /* 0x000000120d0d7c12 */ /* 0x000fe2000f8ec0ff */
[----:B------:R-:W-:Y:S01]  /*10040*/  IMAD.MOV R5, RZ, RZ, -R3 ;  /* 0x000000ffff057224 */ /* 0x000fe200078e0a03 */
[----:B------:R-:W-:Y:S01]  /*10050*/  ULDC UR5, c[0x0][0x610] ;  /* 0x0001840000057ab9 */ /* 0x000fe20000000800 */
[----:B------:R-:W-:Y:S02]  /*10060*/  IMAD R3, R3, UR19, R2 ;  /* 0x0000001303037c24 */ /* 0x000fe4000f8e0202 */
[----:B------:R-:W-:Y:S01]  /*10070*/  IMAD R14, R5, UR4, R14 ;  /* 0x00000004050e7c24 */ /* 0x000fe2000f8e020e */
[----:B------:R-:W-:Y:S01]  /*10080*/  ULDC UR4, c[0x0][0x600] ;  /* 0x0001800000047ab9 */ /* 0x000fe20000000800 */
[----:B------:R-:W-:-:S02]  /*10090*/  IMAD R3, R3, UR5, R12 ;  /* 0x0000000503037c24 */ /* 0x000fc4000f8e020c */
[----:B------:R-:W-:Y:S02]  /*100a0*/  IMAD R14, R14, UR4, R13 ;  /* 0x000000040e0e7c24 */ /* 0x000fe4000f8e020d */
[----:B------:R-:W-:-:S03]  /*100b0*/  IMAD.MOV.U32 R2, RZ, RZ, 0x1 ;  /* 0x00000001ff027424 */ /* 0x000fc600078e00ff */
[----:B------:R-:W-:Y:S02]  /*100c0*/  SEL R4, R14, R3, !P2 ;  /* 0x000000030e047207 */ /* 0x000fe40005000000 */
[----:B------:R-:W-:-:S03]  /*100d0*/  SEL R3, R3, R14, !P2 ;  /* 0x0000000e03037207 */ /* 0x000fc60005000000 */
[----:B------:R1:W-:Y:S04]  /*100e0*/  STL [R1+0x88], R4 ;  /* 0x0000880401007387 */ /* 0x0003e80000100800 */
[----:B------:R1:W-:Y:S04]  /*100f0*/  STL [R1+0x74], R11 ;  /* 0x0000740b01007387 */ /* 0x0003e80000100800 */
[----:B------:R1:W-:Y:S02]  /*10100*/  STL [R1+0x84], R3 ;  /* 0x0000840301007387 */ /* 0x0003e40000100800 */
.L_x_311:
[----:B------:R-:W-:Y:S05]  /*10110*/  BSYNC B1 ;  /* 0x0000000000017941 */ /* 0x000fea0003800000 */
.L_x_310:
[----:B------:R-:W-:-:S13]  /*10120*/  LOP3.LUT P1, RZ, R2, 0xff, RZ, 0xc0, !PT ;  /* 0x000000ff02ff7812 */ /* 0x000fda000782c0ff */
[----:B------:R-:W-:Y:S05]  /*10130*/  @P1 BRA `(.L_x_314) ;  /* 0xfffffff000f81947 */ /* 0x000fea000383ffff */
[----:B------:R-:W-:Y:S05]  /*10140*/  BSYNC B0 ;  /* 0x0000000000007941 */ /* 0x000fea0003800000 */
.L_x_302:
[----:B------:R-:W-:-:S03]  /*10150*/  UMOV UR4, 0xffffffff ;  /* 0xffffffff00047882 */ /* 0x000fc60000000000 */
[----:B------:R-:W-:Y:S05]  /*10160*/  BRA.DIV UR4, `(.L_x_315) ;  /* 0x00000006047c7947 */ /* 0x000fea000b800000 */
[----:B------:R-:W-:-:S13]  /*10170*/  ELECT P0, URZ, PT ;  /* 0x00000000003f782f */ /* 0x000fda0003800000 */
.L_x_332:
[----:B------:R-:W-:Y:S04]  /*10180*/  BSSY B0, `(.L_x_316) ;  /* 0x0000035000007945 */ /* 0x000fe80003800000 */
[----:B------:R-:W-:Y:S05]  /*10190*/  @!P0 BRA `(.L_x_317) ;  /* 0x0000000000cc8947 */ /* 0x000fea0003800000 */
[----:B------:R-:W-:-:S04]  /*101a0*/  ULOP3.LUT UR4, UR15, 0x2, URZ, 0xfc, !UPT ;  /* 0x000000020f047892 */ /* 0x000fc8000f8efc3f */
[----:B------:R-:W-:-:S06]  /*101b0*/  UISETP.NE.AND UP0, UPT, UR4, 0x3, UPT ;  /* 0x000000030400788c */ /* 0x000fcc000bf05270 */
[----:B------:R-:W-:-:S13]  /*101c0*/  PLOP3.LUT P0, PT, PT, PT, UP0, 0x80, 0x0 ;  /* 0x000000000000781c */ /* 0x000fda0003f0f008 */
[----:B------:R-:W-:Y:S05]  /*101d0*/  @!P0 BRA `(.L_x_318) ;  /* 0x0000000000048947 */ /* 0x000fea0003800000 */
[----:B------:R-:W-:Y:S01]  /*101e0*/  BPT.TRAP 0x1 ;  /* 0x000000040000795c */ /* 0x000fe20000300000 */
.L_x_318:
[----:B01----:R-:W0:Y:S01]  /*101f0*/  S2R R3, SR_CgaCtaId ;  /* 0x0000000000037919 */ /* 0x003e220000008800 */
[----:B------:R-:W-:-:S04]  /*10200*/  MOV R2, 0x400 ;  /* 0x0000040000027802 */ /* 0x000fc80000000f00 */
[----:B0-----:R-:W-:Y:S02]  /*10210*/  LEA R3, R3, R2, 0x18 ;  /* 0x0000000203037211 */ /* 0x001fe400078ec0ff */
[----:B------:R-:W-:-:S03]  /*10220*/  SHF.L.U32 R2, R0, 0x1f, RZ ;  /* 0x0000001f00027819 */ /* 0x000fc600000006ff */
[----:B------:R-:W-:-:S04]  /*10230*/  VIADD R3, R3, 0x28 ;  /* 0x0000002803037836 */ /* 0x000fc80000000000 */
[C---:B------:R-:W-:Y:S02]  /*10240*/  IMAD R7, R8.reuse, 0x8, R3 ;  /* 0x0000000808077824 */ /* 0x040fe400078e0203 */
[----:B------:R-:W-:Y:S02]  /*10250*/  VIADD R8, R8, 0x1 ;  /* 0x0000000108087836 */ /* 0x000fe40000000000 */
[----:B------:R-:W0:Y:S03]  /*10260*/  SYNCS.PHASECHK.TRANS64.TRYWAIT P0, [R7+URZ], R2 ;  /* 0x00000002070075a7 */ /* 0x000e26000800017f */
[----:B------:R-:W-:-:S04]  /*10270*/  ISETP.NE.AND P1, PT, R8, 0x5, PT ;  /* 0x000000050800780c */ /* 0x000fc80003f25270 */
[----:B------:R-:W-:Y:S02]  /*10280*/  SEL R5, RZ, 0x1, P1 ;  /* 0x00000001ff057807 */ /* 0x000fe40000800000 */
[----:B------:R-:W-:Y:S02]  /*10290*/  SEL R8, R8, RZ, P1 ;  /* 0x000000ff08087207 */ /* 0x000fe40000800000 */
[----:B------:R-:W-:-:S03]  /*102a0*/  LOP3.LUT R5, R0, R5, RZ, 0x3c, !PT ;  /* 0x0000000500057212 */ /* 0x000fc600078e3cff */
[----:B------:R-:W-:Y:S01]  /*102b0*/  IMAD R9, R8, 0x8, R3 ;  /* 0x0000000808097824 */ /* 0x000fe200078e0203 */
[----:B------:R-:W-:Y:S01]  /*102c0*/  SHF.L.U32 R4, R5, 0x1f, RZ ;  /* 0x0000001f05047819 */ /* 0x000fe200000006ff */
[----:B0-----:R-:W-:Y:S06]  /*102d0*/  @!P0 BRA `(.L_x_319) ;  /* 0x0000000400448947 */ /* 0x001fec0003800000 */
.L_x_333:
[----:B------:R-:W1:Y:S01]  /*102e0*/  SYNCS.PHASECHK.TRANS64.TRYWAIT P0, [R9+URZ], R4 ;  /* 0x00000004090075a7 */ /* 0x000e62000800017f */
[----:B------:R-:W-:-:S05]  /*102f0*/  VIADD R0, R8, 0x1 ;  /* 0x0000000108007836 */ /* 0x000fca0000000000 */
[----:B------:R-:W-:-:S04]  /*10300*/  ISETP.NE.AND P1, PT, R0, 0x5, PT ;  /* 0x000000050000780c */ /* 0x000fc80003f25270 */
[----:B0-----:R-:W-:Y:S02]  /*10310*/  SEL R2, RZ, 0x1, P1 ;  /* 0x00000001ff027807 */ /* 0x001fe40000800000 */
[----:B------:R-:W-:Y:S02]  /*10320*/  SEL R0, R0, RZ, P1 ;  /* 0x000000ff00007207 */ /* 0x000fe40000800000 */
[----:B------:R-:W-:-:S03]  /*10330*/  LOP3.LUT R7, R5, R2, RZ, 0x3c, !PT ;  /* 0x0000000205077212 */ /* 0x000fc600078e3cff */
[----:B------:R-:W-:Y:S01]  /*10340*/  IMAD R6, R0, 0x8, R3 ;  /* 0x0000000800067824 */ /* 0x000fe200078e0203 */
[----:B------:R-:W-:Y:S01]  /*10350*/  SHF.L.U32 R5, R7, 0x1f, RZ ;  /* 0x0000001f07057819 */ /* 0x000fe200000006ff */
[----:B-1----:R-:W-:Y:S06]  /*10360*/  @!P0 BRA `(.L_x_320) ;  /* 0x0000000400348947 */ /* 0x002fec0003800000 */
.L_x_334:
[----:B------:R-:W1:Y:S01]  /*10370*/  SYNCS.PHASECHK.TRANS64.TRYWAIT P0, [R6+URZ], R5 ;  /* 0x00000005060075a7 */ /* 0x000e62000800017f */
[----:B------:R-:W-:-:S05]  /*10380*/  VIADD R0, R0, 0x1 ;  /* 0x0000000100007836 */ /* 0x000fca0000000000 */
[----:B------:R-:W-:-:S04]  /*10390*/  ISETP.NE.AND P1, PT, R0, 0x5, PT ;  /* 0x000000050000780c */ /* 0x000fc80003f25270 */
[----:B------:R-:W-:Y:S02]  /*103a0*/  SEL R2, RZ, 0x1, P1 ;  /* 0x00000001ff027807 */ /* 0x000fe40000800000 */
[----:B------:R-:W-:Y:S02]  /*103b0*/  SEL R0, R0, RZ, P1 ;  /* 0x000000ff00007207 */ /* 0x000fe40000800000 */
[----:B------:R-:W-:-:S03]  /*103c0*/  LOP3.LUT R7, R7, R2, RZ, 0x3c, !PT ;  /* 0x0000000207077212 */ /* 0x000fc600078e3cff */
[----:B0-----:R-:W-:Y:S01]  /*103d0*/  IMAD R9, R0, 0x8, R3 ;  /* 0x0000000800097824 */ /* 0x001fe200078e0203 */
[----:B------:R-:W-:Y:S01]  /*103e0*/  SHF.L.U32 R4, R7, 0x1f, RZ ;  /* 0x0000001f07047819 */ /* 0x000fe200000006ff */
[----:B-1----:R-:W-:Y:S06]  /*103f0*/  @!P0 BRA `(.L_x_321) ;  /* 0x0000000400248947 */ /* 0x002fec0003800000 */
.L_x_335:
[----:B------:R-:W1:Y:S01]  /*10400*/  SYNCS.PHASECHK.TRANS64.TRYWAIT P0, [R9+URZ], R4 ;  /* 0x00000004090075a7 */ /* 0x000e62000800017f */
[----:B------:R-:W-:-:S05]  /*10410*/  VIADD R0, R0, 0x1 ;  /* 0x0000000100007836 */ /* 0x000fca0000000000 */
[----:B------:R-:W-:-:S04]  /*10420*/  ISETP.NE.AND P1, PT, R0, 0x5, PT ;  /* 0x000000050000780c */ /* 0x000fc80003f25270 */
[----:B------:R-:W-:Y:S02]  /*10430*/  SEL R2, RZ, 0x1, P1 ;  /* 0x00000001ff027807 */ /* 0x000fe40000800000 */
[----:B------:R-:W-:Y:S02]  /*10440*/  SEL R0, R0, RZ, P1 ;  /* 0x000000ff00007207 */ /* 0x000fe40000800000 */
[----:B------:R-:W-:Y:S01]  /*10450*/  LOP3.LUT R2, R7, R2, RZ, 0x3c, !PT ;  /* 0x0000000207027212 */ /* 0x000fe200078e3cff */
[----:B-1----:R-:W-:Y:S06]  /*10460*/  @!P0 BRA `(.L_x_322) ;  /* 0x00000004001c8947 */ /* 0x002fec0003800000 */
.L_x_336:
[----:B------:R-:W-:Y:S01]  /*10470*/  IMAD R3, R0, 0x8, R3 ;  /* 0x0000000800037824 */ /* 0x000fe200078e0203 */
[----:B------:R-:W-:-:S07]  /*10480*/  SHF.L.U32 R0, R2, 0x1f, RZ ;  /* 0x0000001f02007819 */ /* 0x000fce00000006ff */
.L_x_323:
[----:B--2---:R2:W3:Y:S02]  /*10490*/  SYNCS.PHASECHK.TRANS64.TRYWAIT P0, [R3+URZ], R0 ;  /* 0x00000000030075a7 */ /* 0x0044e4000800017f */
[----:B---3--:R-:W-:Y:S05]  /*104a0*/  @!P0 NANOSLEEP.SYNCS 0x989680 ;  /* 0x009896800000895d */ /* 0x008fea0003900000 */
[----:B------:R-:W3:Y:S02]  /*104b0*/  @!P0 SYNCS.PHASECHK.TRANS64 P0, [R3+URZ], R0 ;  /* 0x00000000030085a7 */ /* 0x000ee4000800007f */
[----:B---3--:R-:W-:Y:S05]  /*104c0*/  @!P0 BRA `(.L_x_323) ;  /* 0xfffffffc00f08947 */ /* 0x008fea000383ffff */
.L_x_317:
[----:B------:R-:W-:Y:S05]  /*104d0*/  BSYNC B0 ;  /* 0x0000000000007941 */ /* 0x000fea0003800000 */
.L_x_316:
[----:B------:R-:W-:Y:S05]  /*104e0*/  EXIT ;  /* 0x000000000000794d */ /* 0x000fea0003800000 */
.L_x_19:
[----:B--2---:R-:W-:-:S04]  /*104f0*/  IMAD.U32 R3, RZ, RZ, UR18 ;  /* 0x00000012ff037e24 */ /* 0x004fc8000f8e00ff */
[----:B------:R2:W3:Y:S03]  /*10500*/  SYNCS.PHASECHK.TRANS64.TRYWAIT P0, [R3+URZ+-0x8], R0 ;  /* 0xfffff800030075a7 */ /* 0x0004e6000800017f */
[----:B---3--:R-:W-:Y:S05]  /*10510*/  @!P0 NANOSLEEP.SYNCS 0x989680 ;  /* 0x009896800000895d */ /* 0x008fea0003900000 */
[----:B------:R-:W3:Y:S02]  /*10520*/  @!P0 SYNCS.PHASECHK.TRANS64 P0, [R3+URZ+-0x8], R0 ;  /* 0xfffff800030085a7 */ /* 0x000ee4000800007f */
[----:B---3--:R-:W-:Y:S05]  /*10530*/  @!P0 BRA `(.L_x_19) ;  /* 0xfffffffc00ec8947 */ /* 0x008fea000383ffff */
[----:B------:R-:W-:Y:S05]  /*10540*/  BRA `(.L_x_324) ;  /* 0xffffff1000c87947 */ /* 0x000fea000383ffff */
.L_x_24:
[----:B-1----:R-:W-:-:S04]  /*10550*/  IMAD.U32 R3, RZ, RZ, UR6 ;  /* 0x00000006ff037e24 */ /* 0x002fc8000f8e00ff */
[----:B------:R1:W2:Y:S03]  /*10560*/  SYNCS.PHASECHK.TRANS64.TRYWAIT P0, [R3+URZ], R0 ;  /* 0x00000000030075a7 */ /* 0x0002a6000800017f */
[----:B--2---:R-:W-:Y:S05]  /*10570*/  @!P0 NANOSLEEP.SYNCS 0x989680 ;  /* 0x009896800000895d */ /* 0x004fea0003900000 */
[----:B------:R-:W2:Y:S02]  /*10580*/  @!P0 SYNCS.PHASECHK.TRANS64 P0, [R3+URZ], R0 ;  /* 0x00000000030085a7 */ /* 0x000ea4000800007f */
[----:B--2---:R-:W-:Y:S05]  /*10590*/  @!P0 BRA `(.L_x_24) ;  /* 0xfffffffc00ec8947 */ /* 0x004fea000383ffff */
[----:B------:R-:W-:Y:S05]  /*105a0*/  BRA `(.L_x_23) ;  /* 0xffffff1c00307947 */ /* 0x000fea000383ffff */
.L_x_30:
[----:B-----5:R2:W-:Y:S02]  /*105b0*/  STL [R1+0xa0], R0 ;  /* 0x0000a00001007387 */ /* 0x0205e40000100800 */
[----:B--2---:R-:W-:-:S04]  /*105c0*/  IMAD.U32 R0, RZ, RZ, UR9 ;  /* 0x00000009ff007e24 */ /* 0x004fc8000f8e00ff */
[----:B------:R2:W3:Y:S03]  /*105d0*/  SYNCS.PHASECHK.TRANS64.TRYWAIT P0, [R0+URZ], R229 ;  /* 0x000000e5000075a7 */ /* 0x0004e6000800017f */
[----:B---3--:R-:W-:Y:S05]  /*105e0*/  @!P0 NANOSLEEP.SYNCS 0x989680 ;  /* 0x009896800000895d */ /* 0x008fea0003900000 */
[----:B------:R2:W3:Y:S02]  /*105f0*/  @!P0 SYNCS.PHASECHK.TRANS64 P0, [R0+URZ], R229 ;  /* 0x000000e5000085a7 */ /* 0x0004e4000800007f */
[----:B--2---:R2:W5:Y:S02]  /*10600*/  LDL.LU R0, [R1+0xa0] ;  /* 0x0000a00001007983 */ /* 0x0045640000300800 */
[----:B--23--:R-:W-:Y:S05]  /*10610*/  @!P0 BRA `(.L_x_30) ;  /* 0xfffffffc00e48947 */ /* 0x00cfea000383ffff */
[----:B------:R-:W-:Y:S05]  /*10620*/  BRA `(.L_x_29) ;  /* 0xffffff2c00c87947 */ /* 0x000fea000383ffff */
.L_x_38:
[----:B---3--:R-:W-:-:S04]  /*10630*/  IMAD.U32 R25, RZ, RZ, UR18 ;  /* 0x00000012ff197e24 */ /* 0x008fc8000f8e00ff */
[----:B------:R3:W4:Y:S03]  /*10640*/  SYNCS.PHASECHK.TRANS64.TRYWAIT P0, [R25+URZ+0x8], R24 ;  /* 0x00000818190075a7 */ /* 0x000726000800017f */
[----:B----4-:R-:W-:Y:S05]  /*10650*/  @!P0 NANOSLEEP.SYNCS 0x989680 ;  /* 0x009896800000895d */ /* 0x010fea0003900000 */
[----:B------:R-:W4:Y:S02]  /*10660*/  @!P0 SYNCS.PHASECHK.TRANS64 P0, [R25+URZ+0x8], R24 ;  /* 0x00000818190085a7 */ /* 0x000f24000800007f */
[----:B----4-:R-:W-:Y:S05]  /*10670*/  @!P0 BRA `(.L_x_38) ;  /* 0xfffffffc00ec8947 */ /* 0x010fea000383ffff */
[----:B------:R-:W-:Y:S05]  /*10680*/  BRA `(.L_x_325) ;  /* 0xffffff5000f07947 */ /* 0x000fea000383ffff */
.L_x_303:
[----:B------:R-:W-:Y:S01]  /*10690*/  BSSY B1, `(.L_x_326) ;  /* 0x0000006000017945 */ /* 0x000fe20003800000 */
[----:B------:R-:W-:-:S07]  /*106a0*/  IMAD.MOV.U32 R2, RZ, RZ, -0x1 ;  /* 0xffffffffff027424 */ /* 0x000fce00078e00ff */
[----:B------:R-:W-:Y:S05]  /*106b0*/  WARPSYNC.COLLECTIVE R2, `(.L_x_327) ;  /* 0x00000000020c7348 */ /* 0x000fea0003c00000 */
[----:B------:R-:W-:Y:S02]  /*106c0*/  ELECT P1, UR62, PT ;  /* 0x00000000003e782f */ /* 0x000fe40003820000 */
[----:B------:R-:W-:Y:S01]  /*106d0*/  MOV R2, UR62 ;  /* 0x0000003e00027c02 */ /* 0x000fe20008000f00 */
[----:B------:R-:W-:Y:S10]  /*106e0*/  ENDCOLLECTIVE ;  /* 0x000000000000791b */ /* 0x000ff40003800000 */
.L_x_327:
[----:B------:R-:W-:Y:S05]  /*106f0*/  BSYNC B1 ;  /* 0x0000000000017941 */ /* 0x000fea0003800000 */
.L_x_326:
[----:B------:R-:W-:Y:S05]  /*10700*/  BRA `(.L_x_328) ;  /* 0xffffffec00907947 */ /* 0x000fea000383ffff */
.L_x_306:
[----:B-1----:R1:W2:Y:S02]  /*10710*/  SYNCS.PHASECHK.TRANS64.TRYWAIT P1, [R11+URZ+0x28], R4 ;  /* 0x000028040b0075a7 */ /* 0x0022a4000802017f */
[----:B--2---:R-:W-:Y:S05]  /*10720*/  @!P1 NANOSLEEP.SYNCS 0x989680 ;  /* 0x009896800000995d */ /* 0x004fea0003900000 */
[----:B------:R-:W2:Y:S02]  /*10730*/  @!P1 SYNCS.PHASECHK.TRANS64 P1, [R11+URZ+0x28], R4 ;  /* 0x000028040b0095a7 */ /* 0x000ea4000802007f */
[----:B--2---:R-:W-:Y:S05]  /*10740*/  @!P1 BRA `(.L_x_306) ;  /* 0xfffffffc00f09947 */ /* 0x004fea000383ffff */
[----:B------:R-:W-:Y:S05]  /*10750*/  BRA `(.L_x_329) ;  /* 0xffffffec00d07947 */ /* 0x000fea000383ffff */
.L_x_315:
[----:B------:R-:W-:Y:S01]  /*10760*/  BSSY B0, `(.L_x_330) ;  /* 0x0000006000007945 */ /* 0x000fe20003800000 */
[----:B------:R-:W-:-:S07]  /*10770*/  IMAD.MOV.U32 R2, RZ, RZ, -0x1 ;  /* 0xffffffffff027424 */ /* 0x000fce00078e00ff */
[----:B01----:R-:W-:Y:S05]  /*10780*/  WARPSYNC.COLLECTIVE R2, `(.L_x_331) ;  /* 0x00000000020c7348 */ /* 0x003fea0003c00000 */
[----:B------:R-:W-:Y:S02]  /*10790*/  ELECT P1, UR62, PT ;  /* 0x00000000003e782f */ /* 0x000fe40003820000 */
[----:B------:R-:W-:Y:S01]  /*107a0*/  MOV R2, UR62 ;  /* 0x0000003e00027c02 */ /* 0x000fe20008000f00 */
[----:B01----:R-:W-:Y:S10]  /*107b0*/  ENDCOLLECTIVE ;  /* 0x000000000000791b */ /* 0x003ff40003800000 */
.L_x_331:
[----:B------:R-:W-:Y:S05]  /*107c0*/  BSYNC B0 ;  /* 0x0000000000007941 */ /* 0x000fea0003800000 */
.L_x_330:
[----:B------:R-:W-:Y:S01]  /*107d0*/  PLOP3.LUT P0, PT, P1, PT, PT, 0x80, 0x0 ;  /* 0x000000000000781c */ /* 0x000fe20000f0f070 */
[----:B------:R-:W-:-:S12]  /*107e0*/  BRA `(.L_x_332) ;  /* 0xfffffff800647947 */ /* 0x000fd8000383ffff */
.L_x_319:
[----:B0-----:R0:W1:Y:S02]  /*107f0*/  SYNCS.PHASECHK.TRANS64.TRYWAIT P0, [R7+URZ], R2 ;  /* 0x00000002070075a7 */ /* 0x001064000800017f */
[----:B-1----:R-:W-:Y:S05]  /*10800*/  @!P0 NANOSLEEP.SYNCS 0x989680 ;  /* 0x009896800000895d */ /* 0x002fea0003900000 */
[----:B------:R-:W1:Y:S02]  /*10810*/  @!P0 SYNCS.PHASECHK.TRANS64 P0, [R7+URZ], R2 ;  /* 0x00000002070085a7 */ /* 0x000e64000800007f */
[----:B-1----:R-:W-:Y:S05]  /*10820*/  @!P0 BRA `(.L_x_319) ;  /* 0xfffffffc00f08947 */ /* 0x002fea000383ffff */
[----:B------:R-:W-:Y:S05]  /*10830*/  BRA `(.L_x_333) ;  /* 0xfffffff800a87947 */ /* 0x000fea000383ffff */
.L_x_320:
[----:B0-----:R0:W1:Y:S02]  /*10840*/  SYNCS.PHASECHK.TRANS64.TRYWAIT P0, [R9+URZ], R4 ;  /* 0x00000004090075a7 */ /* 0x001064000800017f */
[----:B-1----:R-:W-:Y:S05]  /*10850*/  @!P0 NANOSLEEP.SYNCS 0x989680 ;  /* 0x009896800000895d */ /* 0x002fea0003900000 */
[----:B------:R-:W1:Y:S02]  /*10860*/  @!P0 SYNCS.PHASECHK.TRANS64 P0, [R9+URZ], R4 ;  /* 0x00000004090085a7 */ /* 0x000e64000800007f */
[----:B-1----:R-:W-:Y:S05]  /*10870*/  @!P0 BRA `(.L_x_320) ;  /* 0xfffffffc00f08947 */ /* 0x002fea000383ffff */
[----:B------:R-:W-:Y:S05]  /*10880*/  BRA `(.L_x_334) ;  /* 0xfffffff800b87947 */ /* 0x000fea000383ffff */
.L_x_321:
[----:B0-----:R0:W1:Y:S02]  /*10890*/  SYNCS.PHASECHK.TRANS64.TRYWAIT P0, [R6+URZ], R5 ;  /* 0x00000005060075a7 */ /* 0x001064000800017f */
[----:B-1----:R-:W-:Y:S05]  /*108a0*/  @!P0 NANOSLEEP.SYNCS 0x989680 ;  /* 0x009896800000895d */ /* 0x002fea0003900000 */
[----:B------:R-:W1:Y:S02]  /*108b0*/  @!P0 SYNCS.PHASECHK.TRANS64 P0, [R6+URZ], R5 ;  /* 0x00000005060085a7 */ /* 0x000e64000800007f */
[----:B-1----:R-:W-:Y:S05]  /*108c0*/  @!P0 BRA `(.L_x_321) ;  /* 0xfffffffc00f08947 */ /* 0x002fea000383ffff */
[----:B------:R-:W-:Y:S05]  /*108d0*/  BRA `(.L_x_335) ;  /* 0xfffffff800c87947 */ /* 0x000fea000383ffff */
.L_x_322:
[----:B-1----:R1:W2:Y:S02]  /*108e0*/  SYNCS.PHASECHK.TRANS64.TRYWAIT P0, [R9+URZ], R4 ;  /* 0x00000004090075a7 */ /* 0x0022a4000800017f */
[----:B--2---:R-:W-:Y:S05]  /*108f0*/  @!P0 NANOSLEEP.SYNCS 0x989680 ;  /* 0x009896800000895d */ /* 0x004fea0003900000 */
[----:B------:R-:W2:Y:S02]  /*10900*/  @!P0 SYNCS.PHASECHK.TRANS64 P0, [R9+URZ], R4 ;  /* 0x00000004090085a7 */ /* 0x000ea4000800007f */
[----:B--2---:R-:W-:Y:S05]  /*10910*/  @!P0 BRA `(.L_x_322) ;  /* 0xfffffffc00f08947 */ /* 0x004fea000383ffff */
[----:B------:R-:W-:Y:S05]  /*10920*/  BRA `(.L_x_336) ;  /* 0xfffffff800d07947 */ /* 0x000fea000383ffff */
.L_x_337:
[----:B------:R-:W-:-:S00]  /*10930*/  BRA `(.L_x_337) ;  /* 0xfffffffc00fc7947 */ /* 0x000fc0000383ffff */
[----:B------:R-:W-:-:S00]  /*10940*/  NOP ;  /* 0x0000000000007918 */ /* 0x000fc00000000000 */
        /* <DEDUP_REMOVED lines=11> */
.L_x_338:


//--------------------- .nv.shared._ZN7cutlass13device_kernelINS_4gemm6kernel13GemmUniversalIN4cute5tupleIJiiiiEEENS1_10collective13CollectiveMmaINS1_37MainloopSm90TmaGmmaWarpSpecializedFP8ILi5ENS5_IJNS4_1CILi2EEESB_NSA_ILi1EEEEEENS1_32KernelTmaWarpSpecializedPingpongEEENS5_IJNSA_ILi64EEENSA_ILi256EEENSA_ILi128EEEEEENS_12float_e5m2_tENS5_IJlSC_lEEESK_SL_NS4_8TiledMMAINS4_8MMA_AtomIJNS4_4SM904GMMA31MMA_64x256x32_F32E5M2E5M2_SS_TNILNSP_7ScaleInE1ELSR_1EEEEEENS4_6LayoutINS5_IJSC_SC_SC_EEENS5_IJNSA_ILi0EEESW_SW_EEEEENS5_IJNS4_10UnderscoreESZ_SZ_EEEEENS4_23SM90_TMA_LOAD_MULTICASTENS4_14ComposedLayoutINS4_7SwizzleILi3ELi4ELi3EEENS4_18smem_ptr_flag_bitsILi8EEENSU_INS5_IJNSA_ILi8EEESI_EEENS5_IJSI_SC_EEEEEEEvNS4_8identityES12_S1C_vS1D_EENS_8epilogue10collective6detail29Sm90TmaWarpSpecializedAdapterINS1G_15DefaultEpilogueISK_SL_SL_NS1F_6thread17LinearCombinationISK_Li1EffLNS1K_9ScaleType4KindE0ELNS_15FloatRoundStyleE2ESK_EENS1_15EpilogueDefaultEEEEEvvEEEEvNT_6ParamsE --------------------------
	.section	.nv.shared._ZN7cutlass13device_kernelINS_4gemm6kernel13GemmUniversalIN4cute5tupleIJiiiiEEENS1_10collective13CollectiveMmaINS1_37MainloopSm90TmaGmmaWarpSpecializedFP8ILi5ENS5_IJNS4_1CILi2EEESB_NSA_ILi1EEEEEENS1_32KernelTmaWarpSpecializedPingpongEEENS5_IJNSA_ILi64EEENSA_ILi256EEENSA_ILi128EEEEEENS_12float_e5m2_tENS5_IJlSC_lEEESK_SL_NS4_8TiledMMAINS4_8MMA_AtomIJNS4_4SM904GMMA31MMA_64x256x32_F32E5M2E5M2_SS_TNILNSP_7ScaleInE1ELSR_1EEEEEENS4_6LayoutINS5_IJSC_SC_SC_EEENS5_IJNSA_ILi0EEESW_SW_EEEEENS5_IJNS4_10UnderscoreESZ_SZ_EEEEENS4_23SM90_TMA_LOAD_MULTICASTENS4_14ComposedLayoutINS4_7SwizzleILi3ELi4ELi3EEENS4_18smem_ptr_flag_bitsILi8EEENSU_INS5_IJNSA_ILi8EEESI_EEENS5_IJSI_SC_EEEEEEEvNS4_8identityES12_S1C_vS1D_EENS_8epilogue10collective6detail29Sm90TmaWarpSpecializedAdapterINS1G_15DefaultEpilogueISK_SL_SL_NS1F_6thread17LinearCombinationISK_Li1EffLNS1K_9ScaleType4KindE0ELNS_15FloatRoundStyleE2ESK_EENS1_15EpilogueDefaultEEEEEvvEEEEvNT_6ParamsE,"aw",@nobits
	.sectionflags	@""
	.align	16
	.zero		1024


//--------------------- .nv.shared.reserved.0     --------------------------
	.section	.nv.shared.reserved.0,"aw",@nobits
	.weak		__nv_reservedSMEM_offset_0_alias
	.size		__nv_reservedSMEM_offset_0_alias, 0, 0
	.other		__nv_reservedSMEM_offset_0_alias,@"STO_CUDA_RESERVED_SHARED STV_DEFAULT"
__nv_reservedSMEM_offset_0_alias:
	.zero		0


//--------------------- .nv.global                --------------------------
	.section	.nv.global,"aw",@nobits
.nv.global:
	.type		_ZN39_INTERNAL_ee8c5171_4_k_cu_1ccc596d_48844cute1_E,@object
	.size		_ZN39_INTERNAL_ee8c5171_4_k_cu_1ccc596d_48844cute1_E,(_ZN39_INTERNAL_ee8c5171_4_k_cu_1ccc596d_48844cuda3std3__45__cpo6cbeginE - _ZN39_INTERNAL_ee8c5171_4_k_cu_1ccc596d_48844cute1_E)
_ZN39_INTERNAL_ee8c5171_4_k_cu_1ccc596d_48844cute1_E:
	.zero		1
	.type		_ZN39_INTERNAL_ee8c5171_4_k_cu_1ccc596d_48844cuda3std3__45__cpo6cbeginE,@object
	.size		_ZN39_INTERNAL_ee8c5171_4_k_cu_1ccc596d_48844cuda3std3__45__cpo6cbeginE,(_ZN39_INTERNAL_ee8c5171_4_k_cu_1ccc596d_48844cuda3std3__48in_placeE - _ZN39_INTERNAL_ee8c5171_4_k_cu_1ccc596d_48844cuda3std3__45__cpo6cbeginE)
_ZN39_INTERNAL_ee8c5171_4_k_cu_1ccc596d_48844cuda3std3__45__cpo6cbeginE:
	.zero		1
	.type		_ZN39_INTERNAL_ee8c5171_4_k_cu_1ccc596d_48844cuda3std3__48in_placeE,@object
	.size		_ZN39_INTERNAL_ee8c5171_4_k_cu_1ccc596d_48844cuda3std3__48in_placeE,(_ZN39_INTERNAL_ee8c5171_4_k_cu_1ccc596d_48844cuda3std6ranges3__45__cpo9iter_moveE - _ZN39_INTERNAL_ee8c5171_4_k_cu_1ccc596d_48844cuda3std3__48in_placeE)
_ZN39_INTERNAL_ee8c5171_4_k_cu_1ccc596d_48844cuda3std3__48in_placeE:
	.zero		1
	.type		_ZN39_INTERNAL_ee8c5171_4_k_cu_1ccc596d_48844cuda3std6ranges3__45__cpo9iter_moveE,@object
	.size		_ZN39_INTERNAL_ee8c5171_4_k_cu_1ccc596d_48844cuda3std6ranges3__45__cpo9iter_moveE,(_ZN39_INTERNAL_ee8c5171_4_k_cu_1ccc596d_48844cuda3std3__45__cpo5beginE - _ZN39_INTERNAL_ee8c5171_4_k_cu_1ccc596d_48844cuda3std6ranges3__45__cpo9iter_moveE)
_ZN39_INTERNAL_ee8c5171_4_k_cu_1ccc596d_48844cuda3std6ranges3__45__cpo9iter_moveE:
	.zero		1
	.type		_ZN39_INTERNAL_ee8c5171_4_k_cu_1ccc596d_48844cuda3std3__45__cpo5beginE,@object
	.size		_ZN39_INTERNAL_ee8c5171_4_k_cu_1ccc596d_48844cuda3std3__45__cpo5beginE,(_ZN39_INTERNAL_ee8c5171_4_k_cu_1ccc596d_48844cuda3std3__441_GLOBAL__N__ee8c5171_4_k_cu_1ccc596d_48846ignoreE - _ZN39_INTERNAL_ee8c5171_4_k_cu_1ccc596d_48844cuda3std3__45__cpo5beginE)
_ZN39_INTERNAL_ee8c5171_4_k_cu_1ccc596d_48844cuda3std3__45__cpo5beginE:
	.zero		1
	.type		_ZN39_INTERNAL_ee8c5171_4_k_cu_1ccc596d_48844cuda3std3__441_GLOBAL__N__ee8c5171_4_k_cu_1ccc596d_48846ignoreE,@object
	.size		_ZN39_INTERNAL_ee8c5171_4_k_cu_1ccc596d_48844cuda3std3__441_GLOBAL__N__ee8c5171_4_k_cu_1ccc596d_48846ignoreE,(_ZN39_INTERNAL_ee8c5171_4_k_cu_1ccc596d_48844cute7productE - _ZN39_INTERNAL_ee8c5171_4_k_cu_1ccc596d_48844cuda3std3__441_GLOBAL__N__ee8c5171_4_k_cu_1ccc596d_48846ignoreE)
_ZN39_INTERNAL_ee8c5171_4_k_cu_1ccc596d_48844cuda3std3__441_GLOBAL__N__ee8c5171_4_k_cu_1ccc596d_48846ignoreE:
	.zero		1
	.type		_ZN39_INTERNAL_ee8c5171_4_k_cu_1ccc596d_48844cute7productE,@object
	.size		_ZN39_INTERNAL_ee8c5171_4_k_cu_1ccc596d_48844cute7productE,(_ZN39_INTERNAL_ee8c5171_4_k_cu_1ccc596d_48844cuda3std3__45__cpo3endE - _ZN39_INTERNAL_ee8c5171_4_k_cu_1ccc596d_48844cute7productE)
_ZN39_INTERNAL_ee8c5171_4_k_cu_1ccc596d_48844cute7productE:
	.zero		1
	.type		_ZN39_INTERNAL_ee8c5171_4_k_cu_1ccc596d_48844cuda3std3__45__cpo3endE,@object
	.size		_ZN39_INTERNAL_ee8c5171_4_k_cu_1ccc596d_48844cuda3std3__45__cpo3endE,(_ZN39_INTERNAL_ee8c5171_4_k_cu_1ccc596d_48844cuda3std3__419piecewise_constructE - _ZN39_INTERNAL_ee8c5171_4_k_cu_1ccc596d_48844cuda3std3__45__cpo3endE)
_ZN39_INTERNAL_ee8c5171_4_k_cu_1ccc596d_48844cuda3std3__45__cpo3endE:
	.zero		1
	.type		_ZN39_INTERNAL_ee8c5171_4_k_cu_1ccc596d_48844cuda3std3__419piecewise_constructE,@object
	.size		_ZN39_INTERNAL_ee8c5171_4_k_cu_1ccc596d_48844cuda3std3__419piecewise_constructE,(_ZN39_INTERNAL_ee8c5171_4_k_cu_1ccc596d_48844cuda3std3__45__cpo4cendE - _ZN39_INTERNAL_ee8c5171_4_k_cu_1ccc596d_48844cuda3std3__419piecewise_constructE)
_ZN39_INTERNAL_ee8c5171_4_k_cu_1ccc596d_48844cuda3std3__419piecewise_constructE:
	.zero		1
	.type		_ZN39_INTERNAL_ee8c5171_4_k_cu_1ccc596d_48844cuda3std3__45__cpo4cendE,@object
	.size		_ZN39_INTERNAL_ee8c5171_4_k_cu_1ccc596d_48844cuda3std3__45__cpo4cendE,(_ZN39_INTERNAL_ee8c5171_4_k_cu_1ccc596d_48844cuda3std6ranges3__45__cpo4swapE - _ZN39_INTERNAL_ee8c5171_4_k_cu_1ccc596d_48844cuda3std3__45__cpo4cendE)
_ZN39_INTERNAL_ee8c5171_4_k_cu_1ccc596d_48844cuda3std3__45__cpo4cendE:
	.zero		1
	.type		_ZN39_INTERNAL_ee8c5171_4_k_cu_1ccc596d_48844cuda3std6ranges3__45__cpo4swapE,@object
	.size		_ZN39_INTERNAL_ee8c5171_4_k_cu_1ccc596d_48844cuda3std6ranges3__45__cpo4swapE,(.L_7 - _ZN39_INTERNAL_ee8c5171_4_k_cu_1ccc596d_48844cuda3std6ranges3__45__cpo4swapE)
_ZN39_INTERNAL_ee8c5171_4_k_cu_1ccc596d_48844cuda3std6ranges3__45__cpo4swapE:
	.zero		1
.L_7:


//--------------------- .nv.constant0._ZN7cutlass13device_kernelINS_4gemm6kernel13GemmUniversalIN4cute5tupleIJiiiiEEENS1_10collective13CollectiveMmaINS1_37MainloopSm90TmaGmmaWarpSpecializedFP8ILi5ENS5_IJNS4_1CILi2EEESB_NSA_ILi1EEEEEENS1_32KernelTmaWarpSpecializedPingpongEEENS5_IJNSA_ILi64EEENSA_ILi256EEENSA_ILi128EEEEEENS_12float_e5m2_tENS5_IJlSC_lEEESK_SL_NS4_8TiledMMAINS4_8MMA_AtomIJNS4_4SM904GMMA31MMA_64x256x32_F32E5M2E5M2_SS_TNILNSP_7ScaleInE1ELSR_1EEEEEENS4_6LayoutINS5_IJSC_SC_SC_EEENS5_IJNSA_ILi0EEESW_SW_EEEEENS5_IJNS4_10UnderscoreESZ_SZ_EEEEENS4_23SM90_TMA_LOAD_MULTICASTENS4_14ComposedLayoutINS4_7SwizzleILi3ELi4ELi3EEENS4_18smem_ptr_flag_bitsILi8EEENSU_INS5_IJNSA_ILi8EEESI_EEENS5_IJSI_SC_EEEEEEEvNS4_8identityES12_S1C_vS1D_EENS_8epilogue10collective6detail29Sm90TmaWarpSpecializedAdapterINS1G_15DefaultEpilogueISK_SL_SL_NS1F_6thread17LinearCombinationISK_Li1EffLNS1K_9ScaleType4KindE0ELNS_15FloatRoundStyleE2ESK_EENS1_15EpilogueDefaultEEEEEvvEEEEvNT_6ParamsE --------------------------
	.section	.nv.constant0._ZN7cutlass13device_kernelINS_4gemm6kernel13GemmUniversalIN4cute5tupleIJiiiiEEENS1_10collective13CollectiveMmaINS1_37MainloopSm90TmaGmmaWarpSpecializedFP8ILi5ENS5_IJNS4_1CILi2EEESB_NSA_ILi1EEEEEENS1_32KernelTmaWarpSpecializedPingpongEEENS5_IJNSA_ILi64EEENSA_ILi256EEENSA_ILi128EEEEEENS_12float_e5m2_tENS5_IJlSC_lEEESK_SL_NS4_8TiledMMAINS4_8MMA_AtomIJNS4_4SM904GMMA31MMA_64x256x32_F32E5M2E5M2_SS_TNILNSP_7ScaleInE1ELSR_1EEEEEENS4_6LayoutINS5_IJSC_SC_SC_EEENS5_IJNSA_ILi0EEESW_SW_EEEEENS5_IJNS4_10UnderscoreESZ_SZ_EEEEENS4_23SM90_TMA_LOAD_MULTICASTENS4_14ComposedLayoutINS4_7SwizzleILi3ELi4ELi3EEENS4_18smem_ptr_flag_bitsILi8EEENSU_INS5_IJNSA_ILi8EEESI_EEENS5_IJSI_SC_EEEEEEEvNS4_8identityES12_S1C_vS1D_EENS_8epilogue10collective6detail29Sm90TmaWarpSpecializedAdapterINS1G_15DefaultEpilogueISK_SL_SL_NS1F_6thread17LinearCombinationISK_Li1EffLNS1K_9ScaleType4KindE0ELNS_15FloatRoundStyleE2ESK_EENS1_15EpilogueDefaultEEEEEvvEEEEvNT_6ParamsE,"a",@progbits
	.sectionflags	@""
	.align	4
.nv.constant0._ZN7cutlass13device_kernelINS_4gemm6kernel13GemmUniversalIN4cute5tupleIJiiiiEEENS1_10collective13CollectiveMmaINS1_37MainloopSm90TmaGmmaWarpSpecializedFP8ILi5ENS5_IJNS4_1CILi2EEESB_NSA_ILi1EEEEEENS1_32KernelTmaWarpSpecializedPingpongEEENS5_IJNSA_ILi64EEENSA_ILi256EEENSA_ILi128EEEEEENS_12float_e5m2_tENS5_IJlSC_lEEESK_SL_NS4_8TiledMMAINS4_8MMA_AtomIJNS4_4SM904GMMA31MMA_64x256x32_F32E5M2E5M2_SS_TNILNSP_7ScaleInE1ELSR_1EEEEEENS4_6LayoutINS5_IJSC_SC_SC_EEENS5_IJNSA_ILi0EEESW_SW_EEEEENS5_IJNS4_10UnderscoreESZ_SZ_EEEEENS4_23SM90_TMA_LOAD_MULTICASTENS4_14ComposedLayoutINS4_7SwizzleILi3ELi4ELi3EEENS4_18smem_ptr_flag_bitsILi8EEENSU_INS5_IJNSA_ILi8EEESI_EEENS5_IJSI_SC_EEEEEEEvNS4_8identityES12_S1C_vS1D_EENS_8epilogue10collective6detail29Sm90TmaWarpSpecializedAdapterINS1G_15DefaultEpilogueISK_SL_SL_NS1F_6thread17LinearCombinationISK_Li1EffLNS1K_9ScaleType4KindE0ELNS_15FloatRoundStyleE2ESK_EENS1_15EpilogueDefaultEEEEEvvEEEEvNT_6ParamsE:
	.zero		1664


//--------------------- SYMBOLS --------------------------

	.type		.nv.reservedSmem.offset0,@object
	.size		.nv.reservedSmem.offset0,0x4
